// auto-generated by cutlass_sweep.gemm — config: {"arch": "sm_100", "cluster_m": 2, "cluster_n": 1, "dtype": "bf16", "dtype_b": "bf16", "layout": "nt", "stages": 0, "tile_k": 32, "tile_m": 128, "tile_n": 256}
#include "cutlass/cutlass.h"
#include "cutlass/gemm/collective/collective_builder.hpp"
#include "cutlass/gemm/device/gemm_universal_adapter.h"
#include "cutlass/gemm/kernel/gemm_universal.hpp"
#include "cutlass/epilogue/collective/collective_builder.hpp"

using ElemA = cutlass::bfloat16_t;
using ElemB = cutlass::bfloat16_t;
using ElemCD = cutlass::bfloat16_t;
using Acc  = float;
using TileShape    = cute::Shape<cute::_128, cute::_256, cute::_32>;
using ClusterShape = cute::Shape<cute::_2, cute::_1, cute::_1>;

using CollectiveEpilogue = typename cutlass::epilogue::collective::CollectiveBuilder<
    cutlass::arch::Sm100, cutlass::arch::OpClassTensorOp,
    TileShape, ClusterShape,
    cutlass::epilogue::collective::EpilogueTileAuto,
    Acc, Acc,
    ElemCD, cutlass::layout::RowMajor, 128 / cutlass::sizeof_bits<ElemCD>::value,
    ElemCD, cutlass::layout::RowMajor, 128 / cutlass::sizeof_bits<ElemCD>::value,
    cutlass::epilogue::collective::EpilogueScheduleAuto
  >::CollectiveOp;

using CollectiveMainloop = typename cutlass::gemm::collective::CollectiveBuilder<
    cutlass::arch::Sm100, cutlass::arch::OpClassTensorOp,
    ElemA, cutlass::layout::RowMajor, 128 / cutlass::sizeof_bits<ElemA>::value,
    ElemB, cutlass::layout::ColumnMajor, 128 / cutlass::sizeof_bits<ElemB>::value,
    Acc,
    TileShape, ClusterShape,
    cutlass::gemm::collective::StageCountAutoCarveout<static_cast<int>(sizeof(typename CollectiveEpilogue::SharedStorage))>,
    cutlass::gemm::collective::KernelScheduleAuto
  >::CollectiveOp;

using GemmKernel = cutlass::gemm::kernel::GemmUniversal<
    cute::Shape<int,int,int,int>,
    CollectiveMainloop,
    CollectiveEpilogue
>;
using Gemm = cutlass::gemm::device::GemmUniversalAdapter<GemmKernel>;

// Force the device kernel symbol into the cubin without needing a host main.
auto* _anchor = &cutlass::device_kernel<GemmKernel>;


// ===== COMPILED SASS (sm_100a) =====

	.target	sm_100a

	.elftype	@"ET_EXEC"


//--------------------- .note.nv.tkinfo           --------------------------
	.section	.note.nv.tkinfo,"",@"SHT_NOTE"
	.sectionflags	@"SHF_NOTE_NV_TKINFO"
	.tkinfo
        /*0018*/ 	.word	0x00000002
        /*0030*/ 	.string	""
        /*0030*/ 	.string	"ptxas"
        /*0030*/ 	.string	"Cuda compilation tools, release 13.0, V13.0.88"
        /*0030*/ 	.string	"Build cuda_13.0.r13.0/compiler.36424714_0"
        /*0030*/ 	.string	"-arch sm_100a -m 64 "



//--------------------- .note.nv.cuinfo           --------------------------
	.section	.note.nv.cuinfo,"",@"SHT_NOTE"
	.sectionflags	@"SHF_NOTE_NV_CUINFO"
        /*0018*/ 	.short	0x0002
        /*001a*/ 	.short	0x0064
        /*001c*/ 	.short	0x0082
	.zero		2


//--------------------- .nv.info                  --------------------------
	.section	.nv.info,"",@"SHT_CUDA_INFO"
	.align	4


	//----- nvinfo : EIATTR_REGCOUNT
	.align		4
        /*0000*/ 	.byte	0x04, 0x2f
        /*0002*/ 	.short	(.L_19 - .L_18)
	.align		4
.L_18:
        /*0004*/ 	.word	index@(_ZN7cutlass13device_kernelINS_4gemm6kernel13GemmUniversalIN4cute5tupleIJiiiiEEENS1_10collective13CollectiveMmaINS1_35MainloopSm100TmaUmmaWarpSpecializedILi16ELi2ELi4ENS5_IJNS4_1CILi2EEENSA_ILi1EEESC_EEEEENS5_IJNSA_ILi128EEENSA_ILi256EEENSA_ILi32EEEEEENS_10bfloat16_tENS5_IJlSC_lEEESJ_SK_NS4_8TiledMMAINS4_8MMA_AtomIJNS4_26SM100_MMA_F16BF16_2x1SM_SSISJ_SJ_fLi128ELi256ELNS4_4UMMA5MajorE0ELSP_0ELNSO_7ScaleInE0ELSQ_0EEEEEENS4_6LayoutINS5_IJSC_SC_SC_EEENS5_IJNSA_ILi0EEESV_SV_EEEEENS5_IJNS4_10UnderscoreESY_SY_EEEEENS4_18SM100_TMA_2SM_LOADENS4_14ComposedLayoutINS4_7SwizzleILi2ELi4ELi3EEENS4_18smem_ptr_flag_bitsILi16EEENST_INS5_IJNSA_ILi8EEESH_EEENS5_IJSH_SC_EEEEEEEvNS4_8identityES11_S1B_vS1C_EENS_8epilogue10collective18CollectiveEpilogueINS1E_23Sm100TmaWarpSpecializedILi4ELi2ELi32ELb1ELb0EEEJNS5_IJNSA_ILi64EEESG_SH_EEENS5_IJNST_IS1J_SC_EENST_INS5_IJSH_SB_EEENS5_IJSC_SF_EEEEEEEESJ_SK_SJ_SK_NS1E_6fusion15FusionCallbacksIS1I_NS1Q_17LinearCombinationISJ_fSJ_fLNS_15FloatRoundStyleE2EEES1K_S1P_JEEENS4_5SM1004TMEM4LOAD26SM100_TMEM_LOAD_32dp32b32xENS4_13SM90_TMA_LOADES1B_NS4_39AutoVectorizingCopyWithAssumedAlignmentILi128EEENS4_14SM90_TMA_STOREES1B_S22_S22_EEEvvEEEEvNT_6ParamsE)
        /*0008*/ 	.word	0x00000073


	//----- nvinfo : EIATTR_FRAME_SIZE
	.align		4
.L_19:
        /*000c*/ 	.byte	0x04, 0x11
        /*000e*/ 	.short	(.L_21 - .L_20)
	.align		4
.L_20:
        /*0010*/ 	.word	index@($__internal_2_$__cuda_sm10x_tcgen05_guardrail_trap_unallocated_columns_being_dealloced)
        /*0014*/ 	.word	0x00000000


	//----- nvinfo : EIATTR_FRAME_SIZE
	.align		4
.L_21:
        /*0018*/ 	.byte	0x04, 0x11
        /*001a*/ 	.short	(.L_23 - .L_22)
	.align		4
.L_22:
        /*001c*/ 	.word	index@($__internal_1_$__cuda_sm10x_tcgen05_guardrail_trap_phase_invalid_during_alloc)
        /*0020*/ 	.word	0x00000000


	//----- nvinfo : EIATTR_FRAME_SIZE
	.align		4
.L_23:
        /*0024*/ 	.byte	0x04, 0x11
        /*0026*/ 	.short	(.L_25 - .L_24)
	.align		4
.L_24:
        /*0028*/ 	.word	index@($__internal_0_$__cuda_sm10x_tcgen05_guardrail_trap_col_being_dealloced_not_returned_by_alloc)
        /*002c*/ 	.word	0x00000000


	//----- nvinfo : EIATTR_FRAME_SIZE
	.align		4
.L_25:
        /*0030*/ 	.byte	0x04, 0x11
        /*0032*/ 	.short	(.L_27 - .L_26)
	.align		4
.L_26:
        /*0034*/ 	.word	index@(_ZN7cutlass13device_kernelINS_4gemm6kernel13GemmUniversalIN4cute5tupleIJiiiiEEENS1_10collective13CollectiveMmaINS1_35MainloopSm100TmaUmmaWarpSpecializedILi16ELi2ELi4ENS5_IJNS4_1CILi2EEENSA_ILi1EEESC_EEEEENS5_IJNSA_ILi128EEENSA_ILi256EEENSA_ILi32EEEEEENS_10bfloat16_tENS5_IJlSC_lEEESJ_SK_NS4_8TiledMMAINS4_8MMA_AtomIJNS4_26SM100_MMA_F16BF16_2x1SM_SSISJ_SJ_fLi128ELi256ELNS4_4UMMA5MajorE0ELSP_0ELNSO_7ScaleInE0ELSQ_0EEEEEENS4_6LayoutINS5_IJSC_SC_SC_EEENS5_IJNSA_ILi0EEESV_SV_EEEEENS5_IJNS4_10UnderscoreESY_SY_EEEEENS4_18SM100_TMA_2SM_LOADENS4_14ComposedLayoutINS4_7SwizzleILi2ELi4ELi3EEENS4_18smem_ptr_flag_bitsILi16EEENST_INS5_IJNSA_ILi8EEESH_EEENS5_IJSH_SC_EEEEEEEvNS4_8identityES11_S1B_vS1C_EENS_8epilogue10collective18CollectiveEpilogueINS1E_23Sm100TmaWarpSpecializedILi4ELi2ELi32ELb1ELb0EEEJNS5_IJNSA_ILi64EEESG_SH_EEENS5_IJNST_IS1J_SC_EENST_INS5_IJSH_SB_EEENS5_IJSC_SF_EEEEEEEESJ_SK_SJ_SK_NS1E_6fusion15FusionCallbacksIS1I_NS1Q_17LinearCombinationISJ_fSJ_fLNS_15FloatRoundStyleE2EEES1K_S1P_JEEENS4_5SM1004TMEM4LOAD26SM100_TMEM_LOAD_32dp32b32xENS4_13SM90_TMA_LOADES1B_NS4_39AutoVectorizingCopyWithAssumedAlignmentILi128EEENS4_14SM90_TMA_STOREES1B_S22_S22_EEEvvEEEEvNT_6ParamsE)
        /*0038*/ 	.word	0x00000000


	//----- nvinfo : EIATTR_MIN_STACK_SIZE
	.align		4
.L_27:
        /*003c*/ 	.byte	0x04, 0x12
        /*003e*/ 	.short	(.L_29 - .L_28)
	.align		4
.L_28:
        /*0040*/ 	.word	index@(_ZN7cutlass13device_kernelINS_4gemm6kernel13GemmUniversalIN4cute5tupleIJiiiiEEENS1_10collective13CollectiveMmaINS1_35MainloopSm100TmaUmmaWarpSpecializedILi16ELi2ELi4ENS5_IJNS4_1CILi2EEENSA_ILi1EEESC_EEEEENS5_IJNSA_ILi128EEENSA_ILi256EEENSA_ILi32EEEEEENS_10bfloat16_tENS5_IJlSC_lEEESJ_SK_NS4_8TiledMMAINS4_8MMA_AtomIJNS4_26SM100_MMA_F16BF16_2x1SM_SSISJ_SJ_fLi128ELi256ELNS4_4UMMA5MajorE0ELSP_0ELNSO_7ScaleInE0ELSQ_0EEEEEENS4_6LayoutINS5_IJSC_SC_SC_EEENS5_IJNSA_ILi0EEESV_SV_EEEEENS5_IJNS4_10UnderscoreESY_SY_EEEEENS4_18SM100_TMA_2SM_LOADENS4_14ComposedLayoutINS4_7SwizzleILi2ELi4ELi3EEENS4_18smem_ptr_flag_bitsILi16EEENST_INS5_IJNSA_ILi8EEESH_EEENS5_IJSH_SC_EEEEEEEvNS4_8identityES11_S1B_vS1C_EENS_8epilogue10collective18CollectiveEpilogueINS1E_23Sm100TmaWarpSpecializedILi4ELi2ELi32ELb1ELb0EEEJNS5_IJNSA_ILi64EEESG_SH_EEENS5_IJNST_IS1J_SC_EENST_INS5_IJSH_SB_EEENS5_IJSC_SF_EEEEEEEESJ_SK_SJ_SK_NS1E_6fusion15FusionCallbacksIS1I_NS1Q_17LinearCombinationISJ_fSJ_fLNS_15FloatRoundStyleE2EEES1K_S1P_JEEENS4_5SM1004TMEM4LOAD26SM100_TMEM_LOAD_32dp32b32xENS4_13SM90_TMA_LOADES1B_NS4_39AutoVectorizingCopyWithAssumedAlignmentILi128EEENS4_14SM90_TMA_STOREES1B_S22_S22_EEEvvEEEEvNT_6ParamsE)
        /*0044*/ 	.word	0x00000000
.L_29:


//--------------------- .nv.compat                --------------------------
	.section	.nv.compat,"",@"SHT_CUDA_COMPAT_INFO"
	.align	4
        /*0000*/ 	.byte	0x02, 0x09, 0x01, 0x00, 0x02, 0x02, 0x02, 0x00, 0x02, 0x05, 0x05, 0x00, 0x03, 0x07, 0x01, 0x01
        /*0010*/ 	.byte	0x02, 0x03, 0x01, 0x00, 0x02, 0x06, 0x01, 0x00, 0x04, 0x0b, 0x08, 0x00, 0x09, 0x00, 0x00, 0x00
        /*0020*/ 	.byte	0x00, 0x00, 0x00, 0x00


//--------------------- .nv.info._ZN7cutlass13device_kernelINS_4gemm6kernel13GemmUniversalIN4cute5tupleIJiiiiEEENS1_10collective13CollectiveMmaINS1_35MainloopSm100TmaUmmaWarpSpecializedILi16ELi2ELi4ENS5_IJNS4_1CILi2EEENSA_ILi1EEESC_EEEEENS5_IJNSA_ILi128EEENSA_ILi256EEENSA_ILi32EEEEEENS_10bfloat16_tENS5_IJlSC_lEEESJ_SK_NS4_8TiledMMAINS4_8MMA_AtomIJNS4_26SM100_MMA_F16BF16_2x1SM_SSISJ_SJ_fLi128ELi256ELNS4_4UMMA5MajorE0ELSP_0ELNSO_7ScaleInE0ELSQ_0EEEEEENS4_6LayoutINS5_IJSC_SC_SC_EEENS5_IJNSA_ILi0EEESV_SV_EEEEENS5_IJNS4_10UnderscoreESY_SY_EEEEENS4_18SM100_TMA_2SM_LOADENS4_14ComposedLayoutINS4_7SwizzleILi2ELi4ELi3EEENS4_18smem_ptr_flag_bitsILi16EEENST_INS5_IJNSA_ILi8EEESH_EEENS5_IJSH_SC_EEEEEEEvNS4_8identityES11_S1B_vS1C_EENS_8epilogue10collective18CollectiveEpilogueINS1E_23Sm100TmaWarpSpecializedILi4ELi2ELi32ELb1ELb0EEEJNS5_IJNSA_ILi64EEESG_SH_EEENS5_IJNST_IS1J_SC_EENST_INS5_IJSH_SB_EEENS5_IJSC_SF_EEEEEEEESJ_SK_SJ_SK_NS1E_6fusion15FusionCallbacksIS1I_NS1Q_17LinearCombinationISJ_fSJ_fLNS_15FloatRoundStyleE2EEES1K_S1P_JEEENS4_5SM1004TMEM4LOAD26SM100_TMEM_LOAD_32dp32b32xENS4_13SM90_TMA_LOADES1B_NS4_39AutoVectorizingCopyWithAssumedAlignmentILi128EEENS4_14SM90_TMA_STOREES1B_S22_S22_EEEvvEEEEvNT_6ParamsE --------------------------
	.section	.nv.info._ZN7cutlass13device_kernelINS_4gemm6kernel13GemmUniversalIN4cute5tupleIJiiiiEEENS1_10collective13CollectiveMmaINS1_35MainloopSm100TmaUmmaWarpSpecializedILi16ELi2ELi4ENS5_IJNS4_1CILi2EEENSA_ILi1EEESC_EEEEENS5_IJNSA_ILi128EEENSA_ILi256EEENSA_ILi32EEEEEENS_10bfloat16_tENS5_IJlSC_lEEESJ_SK_NS4_8TiledMMAINS4_8MMA_AtomIJNS4_26SM100_MMA_F16BF16_2x1SM_SSISJ_SJ_fLi128ELi256ELNS4_4UMMA5MajorE0ELSP_0ELNSO_7ScaleInE0ELSQ_0EEEEEENS4_6LayoutINS5_IJSC_SC_SC_EEENS5_IJNSA_ILi0EEESV_SV_EEEEENS5_IJNS4_10UnderscoreESY_SY_EEEEENS4_18SM100_TMA_2SM_LOADENS4_14ComposedLayoutINS4_7SwizzleILi2ELi4ELi3EEENS4_18smem_ptr_flag_bitsILi16EEENST_INS5_IJNSA_ILi8EEESH_EEENS5_IJSH_SC_EEEEEEEvNS4_8identityES11_S1B_vS1C_EENS_8epilogue10collective18CollectiveEpilogueINS1E_23Sm100TmaWarpSpecializedILi4ELi2ELi32ELb1ELb0EEEJNS5_IJNSA_ILi64EEESG_SH_EEENS5_IJNST_IS1J_SC_EENST_INS5_IJSH_SB_EEENS5_IJSC_SF_EEEEEEEESJ_SK_SJ_SK_NS1E_6fusion15FusionCallbacksIS1I_NS1Q_17LinearCombinationISJ_fSJ_fLNS_15FloatRoundStyleE2EEES1K_S1P_JEEENS4_5SM1004TMEM4LOAD26SM100_TMEM_LOAD_32dp32b32xENS4_13SM90_TMA_LOADES1B_NS4_39AutoVectorizingCopyWithAssumedAlignmentILi128EEENS4_14SM90_TMA_STOREES1B_S22_S22_EEEvvEEEEvNT_6ParamsE,"",@"SHT_CUDA_INFO"
	.sectionflags	@""
	.align	4


	//----- nvinfo : EIATTR_CUDA_API_VERSION
	.align		4
        /*0000*/ 	.byte	0x04, 0x37
        /*0002*/ 	.short	(.L_31 - .L_30)
.L_30:
        /*0004*/ 	.word	0x00000082


	//----- nvinfo : EIATTR_KPARAM_INFO
	.align		4
.L_31:
        /*0008*/ 	.byte	0x04, 0x17
        /*000a*/ 	.short	(.L_33 - .L_32)
.L_32:
        /*000c*/ 	.word	0x00000000
        /*0010*/ 	.short	0x0000
        /*0012*/ 	.short	0x0000
        /*0014*/ 	.byte	0x00, 0xf0, 0x01, 0x20


	//----- nvinfo : EIATTR_AT_ENTRY_FRAGMENTS
	.align		4
.L_33:
        /*0018*/ 	.byte	0x04, 0x4f
        /*001a*/ 	.short	(.L_35 - .L_34)


	//   ....[0]....
.L_34:
        /*001c*/ 	.word	0x00000007


	//----- nvinfo : EIATTR_RESERVED_SMEM_USED
	.align		4
.L_35:
        /*0020*/ 	.byte	0x01, 0x41
	.zero		2


	//----- nvinfo : EIATTR_SPARSE_MMA_MASK
	.align		4
        /*0024*/ 	.byte	0x03, 0x50
        /*0026*/ 	.short	0x0000


	//----- nvinfo : EIATTR_TCGEN05_2CTA_USED
	.align		4
        /*0028*/ 	.byte	0x01, 0x52
	.zero		2


	//----- nvinfo : EIATTR_MAXREG_COUNT
	.align		4
        /*002c*/ 	.byte	0x03, 0x1b
        /*002e*/ 	.short	0x00ff


	//----- nvinfo : EIATTR_NUM_BARRIERS
	.align		4
        /*0030*/ 	.byte	0x02, 0x4c
        /*0032*/ 	.byte	0x07
	.zero		1


	//----- nvinfo : EIATTR_EXTERNS
	.align		4
        /*0034*/ 	.byte	0x04, 0x0f
        /*0036*/ 	.short	(.L_37 - .L_36)


	//   ....[0]....
	.align		4
.L_36:
        /*0038*/ 	.word	index@(__assertfail)


	//----- nvinfo : EIATTR_MERCURY_ISA_VERSION
	.align		4
.L_37:
        /*003c*/ 	.byte	0x03, 0x5f
        /*003e*/ 	.short	0x0101


	//----- nvinfo : EIATTR_INT_WARP_WIDE_INSTR_OFFSETS
	.align		4
        /*0040*/ 	.byte	0x04, 0x31
        /*0042*/ 	.short	(.L_39 - .L_38)


	//   ....[0]....
.L_38:
        /*0044*/ 	.word	0x00000ec0


	//   ....[1]....
        /*0048*/ 	.word	0x00000f60


	//   ....[2]....
        /*004c*/ 	.word	0x000022c0


	//   ....[3]....
        /*0050*/ 	.word	0x00004770


	//   ....[4]....
        /*0054*/ 	.word	0x000047a0


	//   ....[5]....
        /*0058*/ 	.word	0x000047f0


	//   ....[6]....
        /*005c*/ 	.word	0x00005110


	//   ....[7]....
        /*0060*/ 	.word	0x00005130


	//   ....[8]....
        /*0064*/ 	.word	0x00005210


	//   ....[9]....
        /*0068*/ 	.word	0x000052d0


	//   ....[10]....
        /*006c*/ 	.word	0x000052f0


	//   ....[11]....
        /*0070*/ 	.word	0x000053c0


	//   ....[12]....
        /*0074*/ 	.word	0x000054b0


	//   ....[13]....
        /*0078*/ 	.word	0x000054d0


	//   ....[14]....
        /*007c*/ 	.word	0x000055d0


	//   ....[15]....
        /*0080*/ 	.word	0x00005780


	//   ....[16]....
        /*0084*/ 	.word	0x00005790


	//   ....[17]....
        /*0088*/ 	.word	0x00005920


	//----- nvinfo : EIATTR_COOP_GROUP_MASK_REGIDS
	.align		4
.L_39:
        /*008c*/ 	.byte	0x04, 0x29
        /*008e*/ 	.short	(.L_41 - .L_40)


	//   ....[0]....
.L_40:
        /*0090*/ 	.word	0xffffffff


	//   ....[1]....
        /*0094*/ 	.word	0xffffffff


	//   ....[2]....
        /*0098*/ 	.word	0xffffffff


	//   ....[3]....
        /*009c*/ 	.word	0xffffffff


	//   ....[4]....
        /*00a0*/ 	.word	0xffffffff


	//   ....[5]....
        /*00a4*/ 	.word	0xffffffff


	//   ....[6]....
        /*00a8*/ 	.word	0xffffffff


	//   ....[7]....
        /*00ac*/ 	.word	0xffffffff


	//   ....[8]....
        /*00b0*/ 	.word	0xffffffff


	//   ....[9]....
        /*00b4*/ 	.word	0xffffffff


	//   ....[10]....
        /*00b8*/ 	.word	0xffffffff


	//   ....[11]....
        /*00bc*/ 	.word	0xffffffff


	//   ....[12]....
        /*00c0*/ 	.word	0xffffffff


	//   ....[13]....
        /*00c4*/ 	.word	0xffffffff


	//----- nvinfo : EIATTR_COOP_GROUP_INSTR_OFFSETS
	.align		4
.L_41:
        /*00c8*/ 	.byte	0x04, 0x28
        /*00ca*/ 	.short	(.L_43 - .L_42)


	//   ....[0]....
.L_42:
        /*00cc*/ 	.word	0x000000c0


	//   ....[1]....
        /*00d0*/ 	.word	0x00000500


	//   ....[2]....
        /*00d4*/ 	.word	0x00000830


	//   ....[3]....
        /*00d8*/ 	.word	0x000009c0


	//   ....[4]....
        /*00dc*/ 	.word	0x00000ab0


	//   ....[5]....
        /*00e0*/ 	.word	0x00000c10


	//   ....[6]....
        /*00e4*/ 	.word	0x00000da0


	//   ....[7]....
        /*00e8*/ 	.word	0x00000fe0


	//   ....[8]....
        /*00ec*/ 	.word	0x000021a0


	//   ....[9]....
        /*00f0*/ 	.word	0x00003640


	//   ....[10]....
        /*00f4*/ 	.word	0x00003b10


	//   ....[11]....
        /*00f8*/ 	.word	0x00003b40


	//   ....[12]....
        /*00fc*/ 	.word	0x00004680


	//   ....[13]....
        /*0100*/ 	.word	0x00004890


	//----- nvinfo : EIATTR_VRC_CTA_INIT_COUNT
	.align		4
.L_43:
        /*0104*/ 	.byte	0x02, 0x4a
        /*0106*/ 	.byte	0x80
	.zero		1


	//----- nvinfo : EIATTR_SYSCALL_OFFSETS
	.align		4
        /*0108*/ 	.byte	0x04, 0x46
        /*010a*/ 	.short	(.L_45 - .L_44)


	//   ....[0]....
.L_44:
        /*010c*/ 	.word	0x00006410


	//   ....[1]....
        /*0110*/ 	.word	0x00006500


	//   ....[2]....
        /*0114*/ 	.word	0x00006c70


	//   ....[3]....
        /*0118*/ 	.word	0x00007930


	//   ....[4]....
        /*011c*/ 	.word	0x000085d0


	//   ....[5]....
        /*0120*/ 	.word	0x00009270


	//----- nvinfo : EIATTR_MBARRIER_INSTR_OFFSETS
	.align		4
.L_45:
        /*0124*/ 	.byte	0x04, 0x39
        /*0126*/ 	.short	(.L_47 - .L_46)


	//   ....[0]....
.L_46:
        /*0128*/ 	.word	0x00000610
        /*012c*/ 	.word	0x000000ff
        /*0130*/ 	.word	0x00000000
        /*0134*/ 	.short	0x0100
        /*0136*/ 	.byte	0x08
	.zero		1


	//   ....[1]....
        /*0138*/ 	.word	0x00000620
        /*013c*/ 	.word	0x000000ff
        /*0140*/ 	.word	0x00000080
        /*0144*/ 	.short	0x0100
        /*0146*/ 	.byte	0x08
	.zero		1


	//   ....[2]....
        /*0148*/ 	.word	0x00000630
        /*014c*/ 	.word	0x000000ff
        /*0150*/ 	.word	0x00000008
        /*0154*/ 	.short	0x0100
        /*0156*/ 	.byte	0x08
	.zero		1


	//   ....[3]....
        /*0158*/ 	.word	0x00000640
        /*015c*/ 	.word	0x000000ff
        /*0160*/ 	.word	0x00000088
        /*0164*/ 	.short	0x0100
        /*0166*/ 	.byte	0x08
	.zero		1


	//   ....[4]....
        /*0168*/ 	.word	0x00000650
        /*016c*/ 	.word	0x000000ff
        /*0170*/ 	.word	0x00000010
        /*0174*/ 	.short	0x0100
        /*0176*/ 	.byte	0x08
	.zero		1


	//   ....[5]....
        /*0178*/ 	.word	0x00000660
        /*017c*/ 	.word	0x000000ff
        /*0180*/ 	.word	0x00000090
        /*0184*/ 	.short	0x0100
        /*0186*/ 	.byte	0x08
	.zero		1


	//   ....[6]....
        /*0188*/ 	.word	0x00000670
        /*018c*/ 	.word	0x000000ff
        /*0190*/ 	.word	0x00000018
        /*0194*/ 	.short	0x0100
        /*0196*/ 	.byte	0x08
	.zero		1


	//   ....[7]....
        /*0198*/ 	.word	0x00000680
        /*019c*/ 	.word	0x000000ff
        /*01a0*/ 	.word	0x00000098
        /*01a4*/ 	.short	0x0100
        /*01a6*/ 	.byte	0x08
	.zero		1


	//   ....[8]....
        /*01a8*/ 	.word	0x00000690
        /*01ac*/ 	.word	0x000000ff
        /*01b0*/ 	.word	0x00000020
        /*01b4*/ 	.short	0x0100
        /*01b6*/ 	.byte	0x08
	.zero		1


	//   ....[9]....
        /*01b8*/ 	.word	0x000006a0
        /*01bc*/ 	.word	0x000000ff
        /*01c0*/ 	.word	0x000000a0
        /*01c4*/ 	.short	0x0100
        /*01c6*/ 	.byte	0x08
	.zero		1


	//   ....[10]....
        /*01c8*/ 	.word	0x000006b0
        /*01cc*/ 	.word	0x000000ff
        /*01d0*/ 	.word	0x00000028
        /*01d4*/ 	.short	0x0100
        /*01d6*/ 	.byte	0x08
	.zero		1


	//   ....[11]....
        /*01d8*/ 	.word	0x000006c0
        /*01dc*/ 	.word	0x000000ff
        /*01e0*/ 	.word	0x000000a8
        /*01e4*/ 	.short	0x0100
        /*01e6*/ 	.byte	0x08
	.zero		1


	//   ....[12]....
        /*01e8*/ 	.word	0x000006d0
        /*01ec*/ 	.word	0x000000ff
        /*01f0*/ 	.word	0x00000030
        /*01f4*/ 	.short	0x0100
        /*01f6*/ 	.byte	0x08
	.zero		1


	//   ....[13]....
        /*01f8*/ 	.word	0x000006e0
        /*01fc*/ 	.word	0x000000ff
        /*0200*/ 	.word	0x000000b0
        /*0204*/ 	.short	0x0100
        /*0206*/ 	.byte	0x08
	.zero		1


	//   ....[14]....
        /*0208*/ 	.word	0x000006f0
        /*020c*/ 	.word	0x000000ff
        /*0210*/ 	.word	0x00000038
        /*0214*/ 	.short	0x0100
        /*0216*/ 	.byte	0x08
	.zero		1


	//   ....[15]....
        /*0218*/ 	.word	0x00000700
        /*021c*/ 	.word	0x000000ff
        /*0220*/ 	.word	0x000000b8
        /*0224*/ 	.short	0x0100
        /*0226*/ 	.byte	0x08
	.zero		1


	//   ....[16]....
        /*0228*/ 	.word	0x00000710
        /*022c*/ 	.word	0x000000ff
        /*0230*/ 	.word	0x00000040
        /*0234*/ 	.short	0x0100
        /*0236*/ 	.byte	0x08
	.zero		1


	//   ....[17]....
        /*0238*/ 	.word	0x00000720
        /*023c*/ 	.word	0x000000ff
        /*0240*/ 	.word	0x000000c0
        /*0244*/ 	.short	0x0100
        /*0246*/ 	.byte	0x08
	.zero		1


	//   ....[18]....
        /*0248*/ 	.word	0x00000730
        /*024c*/ 	.word	0x000000ff
        /*0250*/ 	.word	0x00000048
        /*0254*/ 	.short	0x0100
        /*0256*/ 	.byte	0x08
	.zero		1


	//   ....[19]....
        /*0258*/ 	.word	0x00000740
        /*025c*/ 	.word	0x000000ff
        /*0260*/ 	.word	0x000000c8
        /*0264*/ 	.short	0x0100
        /*0266*/ 	.byte	0x08
	.zero		1


	//   ....[20]....
        /*0268*/ 	.word	0x00000750
        /*026c*/ 	.word	0x000000ff
        /*0270*/ 	.word	0x00000050
        /*0274*/ 	.short	0x0100
        /*0276*/ 	.byte	0x08
	.zero		1


	//   ....[21]....
        /*0278*/ 	.word	0x00000760
        /*027c*/ 	.word	0x000000ff
        /*0280*/ 	.word	0x000000d0
        /*0284*/ 	.short	0x0100
        /*0286*/ 	.byte	0x08
	.zero		1


	//   ....[22]....
        /*0288*/ 	.word	0x00000770
        /*028c*/ 	.word	0x000000ff
        /*0290*/ 	.word	0x00000058
        /*0294*/ 	.short	0x0100
        /*0296*/ 	.byte	0x08
	.zero		1


	//   ....[23]....
        /*0298*/ 	.word	0x00000780
        /*029c*/ 	.word	0x000000ff
        /*02a0*/ 	.word	0x000000d8
        /*02a4*/ 	.short	0x0100
        /*02a6*/ 	.byte	0x08
	.zero		1


	//   ....[24]....
        /*02a8*/ 	.word	0x00000790
        /*02ac*/ 	.word	0x000000ff
        /*02b0*/ 	.word	0x00000060
        /*02b4*/ 	.short	0x0100
        /*02b6*/ 	.byte	0x08
	.zero		1


	//   ....[25]....
        /*02b8*/ 	.word	0x000007a0
        /*02bc*/ 	.word	0x000000ff
        /*02c0*/ 	.word	0x000000e0
        /*02c4*/ 	.short	0x0100
        /*02c6*/ 	.byte	0x08
	.zero		1


	//   ....[26]....
        /*02c8*/ 	.word	0x000007b0
        /*02cc*/ 	.word	0x000000ff
        /*02d0*/ 	.word	0x00000068
        /*02d4*/ 	.short	0x0100
        /*02d6*/ 	.byte	0x08
	.zero		1


	//   ....[27]....
        /*02d8*/ 	.word	0x000007c0
        /*02dc*/ 	.word	0x000000ff
        /*02e0*/ 	.word	0x000000e8
        /*02e4*/ 	.short	0x0100
        /*02e6*/ 	.byte	0x08
	.zero		1


	//   ....[28]....
        /*02e8*/ 	.word	0x000007d0
        /*02ec*/ 	.word	0x000000ff
        /*02f0*/ 	.word	0x00000070
        /*02f4*/ 	.short	0x0100
        /*02f6*/ 	.byte	0x08
	.zero		1


	//   ....[29]....
        /*02f8*/ 	.word	0x000007e0
        /*02fc*/ 	.word	0x000000ff
        /*0300*/ 	.word	0x000000f0
        /*0304*/ 	.short	0x0100
        /*0306*/ 	.byte	0x08
	.zero		1


	//   ....[30]....
        /*0308*/ 	.word	0x000007f0
        /*030c*/ 	.word	0x000000ff
        /*0310*/ 	.word	0x00000078
        /*0314*/ 	.short	0x0100
        /*0316*/ 	.byte	0x08
	.zero		1


	//   ....[31]....
        /*0318*/ 	.word	0x00000800
        /*031c*/ 	.word	0x000000ff
        /*0320*/ 	.word	0x000000f8
        /*0324*/ 	.short	0x0100
        /*0326*/ 	.byte	0x08
	.zero		1


	//   ....[32]....
        /*0328*/ 	.word	0x00000930
        /*032c*/ 	.word	0x000000ff
        /*0330*/ 	.word	0x00000100
        /*0334*/ 	.short	0x0100
        /*0336*/ 	.byte	0x09
	.zero		1


	//   ....[33]....
        /*0338*/ 	.word	0x00000940
        /*033c*/ 	.word	0x000000ff
        /*0340*/ 	.word	0x00000120
        /*0344*/ 	.short	0x0100
        /*0346*/ 	.byte	0x09
	.zero		1


	//   ....[34]....
        /*0348*/ 	.word	0x00000950
        /*034c*/ 	.word	0x000000ff
        /*0350*/ 	.word	0x00000108
        /*0354*/ 	.short	0x0100
        /*0356*/ 	.byte	0x09
	.zero		1


	//   ....[35]....
        /*0358*/ 	.word	0x00000960
        /*035c*/ 	.word	0x000000ff
        /*0360*/ 	.word	0x00000128
        /*0364*/ 	.short	0x0100
        /*0366*/ 	.byte	0x09
	.zero		1


	//   ....[36]....
        /*0368*/ 	.word	0x00000970
        /*036c*/ 	.word	0x000000ff
        /*0370*/ 	.word	0x00000110
        /*0374*/ 	.short	0x0100
        /*0376*/ 	.byte	0x09
	.zero		1


	//   ....[37]....
        /*0378*/ 	.word	0x00000980
        /*037c*/ 	.word	0x000000ff
        /*0380*/ 	.word	0x00000130
        /*0384*/ 	.short	0x0100
        /*0386*/ 	.byte	0x09
	.zero		1


	//   ....[38]....
        /*0388*/ 	.word	0x00000990
        /*038c*/ 	.word	0x000000ff
        /*0390*/ 	.word	0x00000118
        /*0394*/ 	.short	0x0100
        /*0396*/ 	.byte	0x09
	.zero		1


	//   ....[39]....
        /*0398*/ 	.word	0x000009a0
        /*039c*/ 	.word	0x000000ff
        /*03a0*/ 	.word	0x00000138
        /*03a4*/ 	.short	0x0100
        /*03a6*/ 	.byte	0x09
	.zero		1


	//   ....[40]....
        /*03a8*/ 	.word	0x00000a80
        /*03ac*/ 	.word	0x000000ff
        /*03b0*/ 	.word	0x00000140
        /*03b4*/ 	.short	0x0100
        /*03b6*/ 	.byte	0x08
	.zero		1


	//   ....[41]....
        /*03b8*/ 	.word	0x00000a90
        /*03bc*/ 	.word	0x000000ff
        /*03c0*/ 	.word	0x00000148
        /*03c4*/ 	.short	0x0100
        /*03c6*/ 	.byte	0x08
	.zero		1


	//   ....[42]....
        /*03c8*/ 	.word	0x00000bc0
        /*03cc*/ 	.word	0x000000ff
        /*03d0*/ 	.word	0x00000150
        /*03d4*/ 	.short	0x0100
        /*03d6*/ 	.byte	0x08
	.zero		1


	//   ....[43]....
        /*03d8*/ 	.word	0x00000bd0
        /*03dc*/ 	.word	0x000000ff
        /*03e0*/ 	.word	0x00000160
        /*03e4*/ 	.short	0x0100
        /*03e6*/ 	.byte	0x08
	.zero		1


	//   ....[44]....
        /*03e8*/ 	.word	0x00000be0
        /*03ec*/ 	.word	0x000000ff
        /*03f0*/ 	.word	0x00000158
        /*03f4*/ 	.short	0x0100
        /*03f6*/ 	.byte	0x08
	.zero		1


	//   ....[45]....
        /*03f8*/ 	.word	0x00000bf0
        /*03fc*/ 	.word	0x000000ff
        /*0400*/ 	.word	0x00000168
        /*0404*/ 	.short	0x0100
        /*0406*/ 	.byte	0x08
	.zero		1


	//   ....[46]....
        /*0408*/ 	.word	0x00000d10
        /*040c*/ 	.word	0x000000ff
        /*0410*/ 	.word	0x00000170
        /*0414*/ 	.short	0x0100
        /*0416*/ 	.byte	0x09
	.zero		1


	//   ....[47]....
        /*0418*/ 	.word	0x00000d20
        /*041c*/ 	.word	0x000000ff
        /*0420*/ 	.word	0x00000190
        /*0424*/ 	.short	0x0100
        /*0426*/ 	.byte	0x09
	.zero		1


	//   ....[48]....
        /*0428*/ 	.word	0x00000d30
        /*042c*/ 	.word	0x000000ff
        /*0430*/ 	.word	0x00000178
        /*0434*/ 	.short	0x0100
        /*0436*/ 	.byte	0x09
	.zero		1


	//   ....[49]....
        /*0438*/ 	.word	0x00000d40
        /*043c*/ 	.word	0x000000ff
        /*0440*/ 	.word	0x00000198
        /*0444*/ 	.short	0x0100
        /*0446*/ 	.byte	0x09
	.zero		1


	//   ....[50]....
        /*0448*/ 	.word	0x00000d50
        /*044c*/ 	.word	0x000000ff
        /*0450*/ 	.word	0x00000180
        /*0454*/ 	.short	0x0100
        /*0456*/ 	.byte	0x09
	.zero		1


	//   ....[51]....
        /*0458*/ 	.word	0x00000d60
        /*045c*/ 	.word	0x000000ff
        /*0460*/ 	.word	0x000001a0
        /*0464*/ 	.short	0x0100
        /*0466*/ 	.byte	0x09
	.zero		1


	//   ....[52]....
        /*0468*/ 	.word	0x00000d70
        /*046c*/ 	.word	0x000000ff
        /*0470*/ 	.word	0x00000188
        /*0474*/ 	.short	0x0100
        /*0476*/ 	.byte	0x09
	.zero		1


	//   ....[53]....
        /*0478*/ 	.word	0x00000d80
        /*047c*/ 	.word	0x000000ff
        /*0480*/ 	.word	0x000001a8
        /*0484*/ 	.short	0x0100
        /*0486*/ 	.byte	0x09
	.zero		1


	//   ....[54]....
        /*0488*/ 	.word	0x00000e70
        /*048c*/ 	.word	0x000000ff
        /*0490*/ 	.word	0x000001b0
        /*0494*/ 	.short	0x0100
        /*0496*/ 	.byte	0x08
	.zero		1


	//   ....[55]....
        /*0498*/ 	.word	0x00000e80
        /*049c*/ 	.word	0x000000ff
        /*04a0*/ 	.word	0x000001c0
        /*04a4*/ 	.short	0x0100
        /*04a6*/ 	.byte	0x08
	.zero		1


	//   ....[56]....
        /*04a8*/ 	.word	0x00000e90
        /*04ac*/ 	.word	0x000000ff
        /*04b0*/ 	.word	0x000001b8
        /*04b4*/ 	.short	0x0100
        /*04b6*/ 	.byte	0x08
	.zero		1


	//   ....[57]....
        /*04b8*/ 	.word	0x00000ea0
        /*04bc*/ 	.word	0x000000ff
        /*04c0*/ 	.word	0x000001c8
        /*04c4*/ 	.short	0x0100
        /*04c6*/ 	.byte	0x08
	.zero		1


	//   ....[58]....
        /*04c8*/ 	.word	0x00000f90
        /*04cc*/ 	.word	0x000000ff
        /*04d0*/ 	.word	0x000001d0
        /*04d4*/ 	.short	0x0100
        /*04d6*/ 	.byte	0x07
	.zero		1


	//   ....[59]....
        /*04d8*/ 	.word	0x000019a0
        /*04dc*/ 	.word	0x00000002
        /*04e0*/ 	.word	0x000001c0
        /*04e4*/ 	.short	0x010a
        /*04e6*/ 	.byte	0xff
	.zero		1


	//   ....[60]....
        /*04e8*/ 	.word	0x000019d0
        /*04ec*/ 	.word	0x00000002
        /*04f0*/ 	.word	0x000001b0
        /*04f4*/ 	.short	0x0101
        /*04f6*/ 	.byte	0xff
	.zero		1


	//   ....[61]....
        /*04f8*/ 	.word	0x00001aa0
        /*04fc*/ 	.word	0x000000ff
        /*0500*/ 	.word	0x00000080
        /*0504*/ 	.short	0x010a
        /*0506*/ 	.byte	0x08
	.zero		1


	//   ....[62]....
        /*0508*/ 	.word	0x00001ba0
        /*050c*/ 	.word	0x000000ff
        /*0510*/ 	.word	0x00000080
        /*0514*/ 	.short	0x010a
        /*0516*/ 	.byte	0x21
	.zero		1


	//   ....[63]....
        /*0518*/ 	.word	0x00001d50
        /*051c*/ 	.word	0x000000ff
        /*0520*/ 	.word	0x00000080
        /*0524*/ 	.short	0x010a
        /*0526*/ 	.byte	0x08
	.zero		1


	//   ....[64]....
        /*0528*/ 	.word	0x00001e50
        /*052c*/ 	.word	0x000000ff
        /*0530*/ 	.word	0x00000148
        /*0534*/ 	.short	0x0101
        /*0536*/ 	.byte	0x06
	.zero		1


	//   ....[65]....
        /*0538*/ 	.word	0x00001e70
        /*053c*/ 	.word	0x000000ff
        /*0540*/ 	.word	0x00000080
        /*0544*/ 	.short	0x010a
        /*0546*/ 	.byte	0x08
	.zero		1


	//   ....[66]....
        /*0548*/ 	.word	0x00001ef0
        /*054c*/ 	.word	0x000000ff
        /*0550*/ 	.word	0x00000080
        /*0554*/ 	.short	0x010a
        /*0556*/ 	.byte	0x11
	.zero		1


	//   ....[67]....
        /*0558*/ 	.word	0x00002080
        /*055c*/ 	.word	0x000000ff
        /*0560*/ 	.word	0x00000080
        /*0564*/ 	.short	0x010a
        /*0566*/ 	.byte	0x08
	.zero		1


	//   ....[68]....
        /*0568*/ 	.word	0x000021d0
        /*056c*/ 	.word	0x00000002
        /*0570*/ 	.word	0x00000150
        /*0574*/ 	.short	0x010a
        /*0576*/ 	.byte	0xff
	.zero		1


	//   ....[69]....
        /*0578*/ 	.word	0x00002290
        /*057c*/ 	.word	0x00000002
        /*0580*/ 	.word	0x00000000
        /*0584*/ 	.short	0x0101
        /*0586*/ 	.byte	0xff
	.zero		1


	//   ....[70]....
        /*0588*/ 	.word	0x000027f0
        /*058c*/ 	.word	0x000000ff
        /*0590*/ 	.word	0x00000000
        /*0594*/ 	.short	0x010a
        /*0596*/ 	.byte	0x04
	.zero		1


	//   ....[71]....
        /*0598*/ 	.word	0x00002880
        /*059c*/ 	.word	0x000000ff
        /*05a0*/ 	.word	0x00000000
        /*05a4*/ 	.short	0x010a
        /*05a6*/ 	.byte	0x04
	.zero		1


	//   ....[72]....
        /*05a8*/ 	.word	0x00002910
        /*05ac*/ 	.word	0x000000ff
        /*05b0*/ 	.word	0x00000000
        /*05b4*/ 	.short	0x010a
        /*05b6*/ 	.byte	0x04
	.zero		1


	//   ....[73]....
        /*05b8*/ 	.word	0x000029a0
        /*05bc*/ 	.word	0x000000ff
        /*05c0*/ 	.word	0x00000000
        /*05c4*/ 	.short	0x010a
        /*05c6*/ 	.byte	0x04
	.zero		1


	//   ....[74]....
        /*05c8*/ 	.word	0x00002a30
        /*05cc*/ 	.word	0x000000ff
        /*05d0*/ 	.word	0x00000000
        /*05d4*/ 	.short	0x010a
        /*05d6*/ 	.byte	0x04
	.zero		1


	//   ....[75]....
        /*05d8*/ 	.word	0x00002ac0
        /*05dc*/ 	.word	0x000000ff
        /*05e0*/ 	.word	0x00000000
        /*05e4*/ 	.short	0x010a
        /*05e6*/ 	.byte	0x04
	.zero		1


	//   ....[76]....
        /*05e8*/ 	.word	0x00002b50
        /*05ec*/ 	.word	0x000000ff
        /*05f0*/ 	.word	0x00000000
        /*05f4*/ 	.short	0x010a
        /*05f6*/ 	.byte	0x04
	.zero		1


	//   ....[77]....
        /*05f8*/ 	.word	0x00002be0
        /*05fc*/ 	.word	0x000000ff
        /*0600*/ 	.word	0x00000000
        /*0604*/ 	.short	0x010a
        /*0606*/ 	.byte	0x04
	.zero		1


	//   ....[78]....
        /*0608*/ 	.word	0x00002c70
        /*060c*/ 	.word	0x000000ff
        /*0610*/ 	.word	0x00000000
        /*0614*/ 	.short	0x010a
        /*0616*/ 	.byte	0x04
	.zero		1


	//   ....[79]....
        /*0618*/ 	.word	0x00002d00
        /*061c*/ 	.word	0x000000ff
        /*0620*/ 	.word	0x00000000
        /*0624*/ 	.short	0x010a
        /*0626*/ 	.byte	0x04
	.zero		1


	//   ....[80]....
        /*0628*/ 	.word	0x00002d90
        /*062c*/ 	.word	0x000000ff
        /*0630*/ 	.word	0x00000000
        /*0634*/ 	.short	0x010a
        /*0636*/ 	.byte	0x04
	.zero		1


	//   ....[81]....
        /*0638*/ 	.word	0x00002e20
        /*063c*/ 	.word	0x000000ff
        /*0640*/ 	.word	0x00000000
        /*0644*/ 	.short	0x010a
        /*0646*/ 	.byte	0x04
	.zero		1


	//   ....[82]....
        /*0648*/ 	.word	0x00002eb0
        /*064c*/ 	.word	0x000000ff
        /*0650*/ 	.word	0x00000000
        /*0654*/ 	.short	0x010a
        /*0656*/ 	.byte	0x04
	.zero		1


	//   ....[83]....
        /*0658*/ 	.word	0x00002f40
        /*065c*/ 	.word	0x000000ff
        /*0660*/ 	.word	0x00000000
        /*0664*/ 	.short	0x010a
        /*0666*/ 	.byte	0x04
	.zero		1


	//   ....[84]....
        /*0668*/ 	.word	0x00002fd0
        /*066c*/ 	.word	0x000000ff
        /*0670*/ 	.word	0x00000000
        /*0674*/ 	.short	0x010a
        /*0676*/ 	.byte	0x04
	.zero		1


	//   ....[85]....
        /*0678*/ 	.word	0x00003070
        /*067c*/ 	.word	0x00000000
        /*0680*/ 	.word	0x00000000
        /*0684*/ 	.short	0x010a
        /*0686*/ 	.byte	0xff
	.zero		1


	//   ....[86]....
        /*0688*/ 	.word	0x000031a0
        /*068c*/ 	.word	0x00000000
        /*0690*/ 	.word	0x000001b0
        /*0694*/ 	.short	0x010a
        /*0696*/ 	.byte	0xff
	.zero		1


	//   ....[87]....
        /*0698*/ 	.word	0x00003210
        /*069c*/ 	.word	0x00000000
        /*06a0*/ 	.word	0x00000000
        /*06a4*/ 	.short	0x0101
        /*06a6*/ 	.byte	0xff
	.zero		1


	//   ....[88]....
        /*06a8*/ 	.word	0x00003230
        /*06ac*/ 	.word	0x000000ff
        /*06b0*/ 	.word	0x00000160
        /*06b4*/ 	.short	0x010a
        /*06b6*/ 	.byte	0x05
	.zero		1


	//   ....[89]....
        /*06b8*/ 	.word	0x00003350
        /*06bc*/ 	.word	0x00000000
        /*06c0*/ 	.word	0x00000150
        /*06c4*/ 	.short	0x010a
        /*06c6*/ 	.byte	0xff
	.zero		1


	//   ....[90]....
        /*06c8*/ 	.word	0x00003450
        /*06cc*/ 	.word	0x00000000
        /*06d0*/ 	.word	0x00000000
        /*06d4*/ 	.short	0x0101
        /*06d6*/ 	.byte	0xff
	.zero		1


	//   ....[91]....
        /*06d8*/ 	.word	0x000034e0
        /*06dc*/ 	.word	0x000000ff
        /*06e0*/ 	.word	0x00000160
        /*06e4*/ 	.short	0x0106
        /*06e6*/ 	.byte	0x05
	.zero		1


	//   ....[92]....
        /*06e8*/ 	.word	0x00003500
        /*06ec*/ 	.word	0x000000ff
        /*06f0*/ 	.word	0x00000160
        /*06f4*/ 	.short	0x010a
        /*06f6*/ 	.byte	0x05
	.zero		1


	//   ....[93]....
        /*06f8*/ 	.word	0x00003590
        /*06fc*/ 	.word	0x000000ff
        /*0700*/ 	.word	0x00000160
        /*0704*/ 	.short	0x0106
        /*0706*/ 	.byte	0x04
	.zero		1


	//   ....[94]....
        /*0708*/ 	.word	0x000035d0
        /*070c*/ 	.word	0x00000000
        /*0710*/ 	.word	0x00000160
        /*0714*/ 	.short	0x010a
        /*0716*/ 	.byte	0xff
	.zero		1


	//   ....[95]....
        /*0718*/ 	.word	0x00003810
        /*071c*/ 	.word	0x000000ff
        /*0720*/ 	.word	0x00000008
        /*0724*/ 	.short	0x010a
        /*0726*/ 	.byte	0x06
	.zero		1


	//   ....[96]....
        /*0728*/ 	.word	0x00003830
        /*072c*/ 	.word	0x000000ff
        /*0730*/ 	.word	0x00000008
        /*0734*/ 	.short	0x010a
        /*0736*/ 	.byte	0x06
	.zero		1


	//   ....[97]....
        /*0738*/ 	.word	0x000039c0
        /*073c*/ 	.word	0x000000ff
        /*0740*/ 	.word	0x00000008
        /*0744*/ 	.short	0x010a
        /*0746*/ 	.byte	0x06
	.zero		1


	//   ....[98]....
        /*0748*/ 	.word	0x000039e0
        /*074c*/ 	.word	0x000000ff
        /*0750*/ 	.word	0x00000008
        /*0754*/ 	.short	0x010a
        /*0756*/ 	.byte	0x06
	.zero		1


	//   ....[99]....
        /*0758*/ 	.word	0x00003aa0
        /*075c*/ 	.word	0x000000ff
        /*0760*/ 	.word	0x00000000
        /*0764*/ 	.short	0x0101
        /*0766*/ 	.byte	0x07
	.zero		1


	//   ....[100]....
        /*0768*/ 	.word	0x00003da0
        /*076c*/ 	.word	0x00000000
        /*0770*/ 	.word	0x00000150
        /*0774*/ 	.short	0x010a
        /*0776*/ 	.byte	0xff
	.zero		1


	//   ....[101]....
        /*0778*/ 	.word	0x00003e60
        /*077c*/ 	.word	0x00000000
        /*0780*/ 	.word	0x00000000
        /*0784*/ 	.short	0x0101
        /*0786*/ 	.byte	0xff
	.zero		1


	//   ....[102]....
        /*0788*/ 	.word	0x00003f20
        /*078c*/ 	.word	0x000000ff
        /*0790*/ 	.word	0x00000000
        /*0794*/ 	.short	0x010a
        /*0796*/ 	.byte	0x06
	.zero		1


	//   ....[103]....
        /*0798*/ 	.word	0x00003f30
        /*079c*/ 	.word	0x000000ff
        /*07a0*/ 	.word	0x00000190
        /*07a4*/ 	.short	0x010a
        /*07a6*/ 	.byte	0x0a
	.zero		1


	//   ....[104]....
        /*07a8*/ 	.word	0x00003fe0
        /*07ac*/ 	.word	0x000000ff
        /*07b0*/ 	.word	0x00000000
        /*07b4*/ 	.short	0x010a
        /*07b6*/ 	.byte	0x09
	.zero		1


	//   ....[105]....
        /*07b8*/ 	.word	0x00004120
        /*07bc*/ 	.word	0x000000ff
        /*07c0*/ 	.word	0x00000000
        /*07c4*/ 	.short	0x010a
        /*07c6*/ 	.byte	0x06
	.zero		1


	//   ....[106]....
        /*07c8*/ 	.word	0x00004370
        /*07cc*/ 	.word	0x000000ff
        /*07d0*/ 	.word	0x00000000
        /*07d4*/ 	.short	0x010a
        /*07d6*/ 	.byte	0x07
	.zero		1


	//   ....[107]....
        /*07d8*/ 	.word	0x00004400
        /*07dc*/ 	.word	0x000000ff
        /*07e0*/ 	.word	0x00000000
        /*07e4*/ 	.short	0x010a
        /*07e6*/ 	.byte	0x07
	.zero		1


	//   ....[108]....
        /*07e8*/ 	.word	0x00004490
        /*07ec*/ 	.word	0x000000ff
        /*07f0*/ 	.word	0x00000000
        /*07f4*/ 	.short	0x010a
        /*07f6*/ 	.byte	0x07
	.zero		1


	//   ....[109]....
        /*07f8*/ 	.word	0x00004530
        /*07fc*/ 	.word	0x00000000
        /*0800*/ 	.word	0x00000000
        /*0804*/ 	.short	0x010a
        /*0806*/ 	.byte	0xff
	.zero		1


	//   ....[110]....
        /*0808*/ 	.word	0x00004570
        /*080c*/ 	.word	0x00000000
        /*0810*/ 	.word	0x00000000
        /*0814*/ 	.short	0x010a
        /*0816*/ 	.byte	0xff
	.zero		1


	//   ....[111]....
        /*0818*/ 	.word	0x000045e0
        /*081c*/ 	.word	0x000000ff
        /*0820*/ 	.word	0x00000000
        /*0824*/ 	.short	0x0101
        /*0826*/ 	.byte	0x05
	.zero		1


	//   ....[112]....
        /*0828*/ 	.word	0x00004620
        /*082c*/ 	.word	0x000000ff
        /*0830*/ 	.word	0x000001d0
        /*0834*/ 	.short	0x010a
        /*0836*/ 	.byte	0x08
	.zero		1


	//   ....[113]....
        /*0838*/ 	.word	0x00004670
        /*083c*/ 	.word	0x000000ff
        /*0840*/ 	.word	0x00000000
        /*0844*/ 	.short	0x0101
        /*0846*/ 	.byte	0x05
	.zero		1


	//   ....[114]....
        /*0848*/ 	.word	0x00004ac0
        /*084c*/ 	.word	0x00000000
        /*0850*/ 	.word	0x00000150
        /*0854*/ 	.short	0x010a
        /*0856*/ 	.byte	0xff
	.zero		1


	//   ....[115]....
        /*0858*/ 	.word	0x00004b80
        /*085c*/ 	.word	0x00000000
        /*0860*/ 	.word	0x00000000
        /*0864*/ 	.short	0x0101
        /*0866*/ 	.byte	0xff
	.zero		1


	//   ....[116]....
        /*0868*/ 	.word	0x00004ea0
        /*086c*/ 	.word	0x000000ff
        /*0870*/ 	.word	0x00000148
        /*0874*/ 	.short	0x010a
        /*0876*/ 	.byte	0x07
	.zero		1


	//   ....[117]....
        /*0878*/ 	.word	0x00005090
        /*087c*/ 	.word	0x000000ff
        /*0880*/ 	.word	0x00000120
        /*0884*/ 	.short	0x010a
        /*0886*/ 	.byte	0x07
	.zero		1


	//   ....[118]....
        /*0888*/ 	.word	0x00005280
        /*088c*/ 	.word	0x000000ff
        /*0890*/ 	.word	0x00000100
        /*0894*/ 	.short	0x010b
        /*0896*/ 	.byte	0x07
	.zero		1


	//   ....[119]....
        /*0898*/ 	.word	0x00005290
        /*089c*/ 	.word	0x000000ff
        /*08a0*/ 	.word	0x00000000
        /*08a4*/ 	.short	0x0101
        /*08a6*/ 	.byte	0x0e
	.zero		1


	//   ....[120]....
        /*08a8*/ 	.word	0x000052a0
        /*08ac*/ 	.word	0x000000ff
        /*08b0*/ 	.word	0x00000128
        /*08b4*/ 	.short	0x010a
        /*08b6*/ 	.byte	0x07
	.zero		1


	//   ....[121]....
        /*08b8*/ 	.word	0x00005450
        /*08bc*/ 	.word	0x000000ff
        /*08c0*/ 	.word	0x00000108
        /*08c4*/ 	.short	0x010b
        /*08c6*/ 	.byte	0x07
	.zero		1


	//   ....[122]....
        /*08c8*/ 	.word	0x00005460
        /*08cc*/ 	.word	0x000000ff
        /*08d0*/ 	.word	0x00000000
        /*08d4*/ 	.short	0x0101
        /*08d6*/ 	.byte	0x0e
	.zero		1


	//   ....[123]....
        /*08d8*/ 	.word	0x00005470
        /*08dc*/ 	.word	0x000000ff
        /*08e0*/ 	.word	0x00000130
        /*08e4*/ 	.short	0x010a
        /*08e6*/ 	.byte	0x07
	.zero		1


	//   ....[124]....
        /*08e8*/ 	.word	0x00005660
        /*08ec*/ 	.word	0x000000ff
        /*08f0*/ 	.word	0x00000110
        /*08f4*/ 	.short	0x010b
        /*08f6*/ 	.byte	0x07
	.zero		1


	//   ....[125]....
        /*08f8*/ 	.word	0x000056d0
        /*08fc*/ 	.word	0x000000ff
        /*0900*/ 	.word	0x00000000
        /*0904*/ 	.short	0x0101
        /*0906*/ 	.byte	0x0e
	.zero		1


	//   ....[126]....
        /*0908*/ 	.word	0x000056e0
        /*090c*/ 	.word	0x000000ff
        /*0910*/ 	.word	0x00000138
        /*0914*/ 	.short	0x010a
        /*0916*/ 	.byte	0x07
	.zero		1


	//   ....[127]....
        /*0918*/ 	.word	0x00005980
        /*091c*/ 	.word	0x000000ff
        /*0920*/ 	.word	0x00000118
        /*0924*/ 	.short	0x010b
        /*0926*/ 	.byte	0x07
	.zero		1


	//   ....[128]....
        /*0928*/ 	.word	0x000059a0
        /*092c*/ 	.word	0x000000ff
        /*0930*/ 	.word	0x00000000
        /*0934*/ 	.short	0x0101
        /*0936*/ 	.byte	0x0d
	.zero		1


	//   ....[129]....
        /*0938*/ 	.word	0x000059d0
        /*093c*/ 	.word	0x000000ff
        /*0940*/ 	.word	0x00000120
        /*0944*/ 	.short	0x010a
        /*0946*/ 	.byte	0x07
	.zero		1


	//   ....[130]....
        /*0948*/ 	.word	0x000059f0
        /*094c*/ 	.word	0x000000ff
        /*0950*/ 	.word	0x00000128
        /*0954*/ 	.short	0x010a
        /*0956*/ 	.byte	0x07
	.zero		1


	//   ....[131]....
        /*0958*/ 	.word	0x00005a10
        /*095c*/ 	.word	0x000000ff
        /*0960*/ 	.word	0x00000130
        /*0964*/ 	.short	0x010a
        /*0966*/ 	.byte	0x07
	.zero		1


	//   ....[132]....
        /*0968*/ 	.word	0x00005a50
        /*096c*/ 	.word	0x00000000
        /*0970*/ 	.word	0x00000138
        /*0974*/ 	.short	0x010a
        /*0976*/ 	.byte	0xff
	.zero		1


	//   ....[133]....
        /*0978*/ 	.word	0x00005dd0
        /*097c*/ 	.word	0x00000000
        /*0980*/ 	.word	0x00000150
        /*0984*/ 	.short	0x010a
        /*0986*/ 	.byte	0xff
	.zero		1


	//   ....[134]....
        /*0988*/ 	.word	0x00005ee0
        /*098c*/ 	.word	0x00000000
        /*0990*/ 	.word	0x00000000
        /*0994*/ 	.short	0x0101
        /*0996*/ 	.byte	0xff
	.zero		1


	//   ....[135]....
        /*0998*/ 	.word	0x00006930
        /*099c*/ 	.word	0x000000ff
        /*09a0*/ 	.word	0x00000100
        /*09a4*/ 	.short	0x010a
        /*09a6*/ 	.byte	0x30
	.zero		1


	//   ....[136]....
        /*09a8*/ 	.word	0x00006970
        /*09ac*/ 	.word	0x00000070
        /*09b0*/ 	.word	0x00000170
        /*09b4*/ 	.short	0x010a
        /*09b6*/ 	.byte	0xff
	.zero		1


	//   ....[137]....
        /*09b8*/ 	.word	0x00006a60
        /*09bc*/ 	.word	0x000000ff
        /*09c0*/ 	.word	0x00000100
        /*09c4*/ 	.short	0x010a
        /*09c6*/ 	.byte	0x30
	.zero		1


	//   ....[138]....
        /*09c8*/ 	.word	0x00006b50
        /*09cc*/ 	.word	0x00000070
        /*09d0*/ 	.word	0x00000170
        /*09d4*/ 	.short	0x010a
        /*09d6*/ 	.byte	0xff
	.zero		1


	//   ....[139]....
        /*09d8*/ 	.word	0x00007660
        /*09dc*/ 	.word	0x00000000
        /*09e0*/ 	.word	0x00000000
        /*09e4*/ 	.short	0x0101
        /*09e6*/ 	.byte	0xff
	.zero		1


	//   ....[140]....
        /*09e8*/ 	.word	0x00007670
        /*09ec*/ 	.word	0x00000002
        /*09f0*/ 	.word	0x00000100
        /*09f4*/ 	.short	0x010a
        /*09f6*/ 	.byte	0xff
	.zero		1


	//   ....[141]....
        /*09f8*/ 	.word	0x00007750
        /*09fc*/ 	.word	0x00000002
        /*0a00*/ 	.word	0x00000100
        /*0a04*/ 	.short	0x010a
        /*0a06*/ 	.byte	0xff
	.zero		1


	//   ....[142]....
        /*0a08*/ 	.word	0x00008300
        /*0a0c*/ 	.word	0x0000003f
        /*0a10*/ 	.word	0x00000000
        /*0a14*/ 	.short	0x0101
        /*0a16*/ 	.byte	0xff
	.zero		1


	//   ....[143]....
        /*0a18*/ 	.word	0x00008320
        /*0a1c*/ 	.word	0x00000000
        /*0a20*/ 	.word	0x00000100
        /*0a24*/ 	.short	0x010a
        /*0a26*/ 	.byte	0xff
	.zero		1


	//   ....[144]....
        /*0a28*/ 	.word	0x000083f0
        /*0a2c*/ 	.word	0x00000000
        /*0a30*/ 	.word	0x00000100
        /*0a34*/ 	.short	0x010a
        /*0a36*/ 	.byte	0xff
	.zero		1


	//   ....[145]....
        /*0a38*/ 	.word	0x00008fa0
        /*0a3c*/ 	.word	0x0000003f
        /*0a40*/ 	.word	0x00000000
        /*0a44*/ 	.short	0x0101
        /*0a46*/ 	.byte	0xff
	.zero		1


	//   ....[146]....
        /*0a48*/ 	.word	0x00008fc0
        /*0a4c*/ 	.word	0x00000000
        /*0a50*/ 	.word	0x00000100
        /*0a54*/ 	.short	0x010a
        /*0a56*/ 	.byte	0xff
	.zero		1


	//   ....[147]....
        /*0a58*/ 	.word	0x00009090
        /*0a5c*/ 	.word	0x00000000
        /*0a60*/ 	.word	0x00000100
        /*0a64*/ 	.short	0x010a
        /*0a66*/ 	.byte	0xff
	.zero		1


	//   ....[148]....
        /*0a68*/ 	.word	0x00009480
        /*0a6c*/ 	.word	0x00000070
        /*0a70*/ 	.word	0x00000000
        /*0a74*/ 	.short	0x0101
        /*0a76*/ 	.byte	0xff
	.zero		1


	//   ....[149]....
        /*0a78*/ 	.word	0x00009c90
        /*0a7c*/ 	.word	0x00000000
        /*0a80*/ 	.word	0x00000000
        /*0a84*/ 	.short	0x0101
        /*0a86*/ 	.byte	0xff
	.zero		1


	//   ....[150]....
        /*0a88*/ 	.word	0x00009f00
        /*0a8c*/ 	.word	0x000000ff
        /*0a90*/ 	.word	0x00000000
        /*0a94*/ 	.short	0x0101
        /*0a96*/ 	.byte	0x04
	.zero		1


	//   ....[151]....
        /*0a98*/ 	.word	0x00009f20
        /*0a9c*/ 	.word	0x00000002
        /*0aa0*/ 	.word	0x000001c0
        /*0aa4*/ 	.short	0x010a
        /*0aa6*/ 	.byte	0xff
	.zero		1


	//   ....[152]....
        /*0aa8*/ 	.word	0x00009f80
        /*0aac*/ 	.word	0x00000002
        /*0ab0*/ 	.word	0x00000080
        /*0ab4*/ 	.short	0x010a
        /*0ab6*/ 	.byte	0xff
	.zero		1


	//   ....[153]....
        /*0ab8*/ 	.word	0x00009fe0
        /*0abc*/ 	.word	0x00000002
        /*0ac0*/ 	.word	0x00000080
        /*0ac4*/ 	.short	0x010a
        /*0ac6*/ 	.byte	0xff
	.zero		1


	//   ....[154]....
        /*0ac8*/ 	.word	0x0000a030
        /*0acc*/ 	.word	0x00000002
        /*0ad0*/ 	.word	0x00000150
        /*0ad4*/ 	.short	0x010a
        /*0ad6*/ 	.byte	0xff
	.zero		1


	//   ....[155]....
        /*0ad8*/ 	.word	0x0000a090
        /*0adc*/ 	.word	0x00000000
        /*0ae0*/ 	.word	0x00000000
        /*0ae4*/ 	.short	0x010a
        /*0ae6*/ 	.byte	0xff
	.zero		1


	//   ....[156]....
        /*0ae8*/ 	.word	0x0000a0f0
        /*0aec*/ 	.word	0x00000000
        /*0af0*/ 	.word	0x00000000
        /*0af4*/ 	.short	0x010a
        /*0af6*/ 	.byte	0xff
	.zero		1


	//   ....[157]....
        /*0af8*/ 	.word	0x0000a150
        /*0afc*/ 	.word	0x00000000
        /*0b00*/ 	.word	0x00000000
        /*0b04*/ 	.short	0x010a
        /*0b06*/ 	.byte	0xff
	.zero		1


	//   ....[158]....
        /*0b08*/ 	.word	0x0000a1b0
        /*0b0c*/ 	.word	0x00000000
        /*0b10*/ 	.word	0x00000000
        /*0b14*/ 	.short	0x010a
        /*0b16*/ 	.byte	0xff
	.zero		1


	//   ....[159]....
        /*0b18*/ 	.word	0x0000a210
        /*0b1c*/ 	.word	0x00000000
        /*0b20*/ 	.word	0x00000000
        /*0b24*/ 	.short	0x010a
        /*0b26*/ 	.byte	0xff
	.zero		1


	//   ....[160]....
        /*0b28*/ 	.word	0x0000a270
        /*0b2c*/ 	.word	0x00000000
        /*0b30*/ 	.word	0x00000000
        /*0b34*/ 	.short	0x010a
        /*0b36*/ 	.byte	0xff
	.zero		1


	//   ....[161]....
        /*0b38*/ 	.word	0x0000a2d0
        /*0b3c*/ 	.word	0x00000000
        /*0b40*/ 	.word	0x00000000
        /*0b44*/ 	.short	0x010a
        /*0b46*/ 	.byte	0xff
	.zero		1


	//   ....[162]....
        /*0b48*/ 	.word	0x0000a330
        /*0b4c*/ 	.word	0x00000000
        /*0b50*/ 	.word	0x00000000
        /*0b54*/ 	.short	0x010a
        /*0b56*/ 	.byte	0xff
	.zero		1


	//   ....[163]....
        /*0b58*/ 	.word	0x0000a390
        /*0b5c*/ 	.word	0x00000000
        /*0b60*/ 	.word	0x00000000
        /*0b64*/ 	.short	0x010a
        /*0b66*/ 	.byte	0xff
	.zero		1


	//   ....[164]....
        /*0b68*/ 	.word	0x0000a3f0
        /*0b6c*/ 	.word	0x00000000
        /*0b70*/ 	.word	0x00000000
        /*0b74*/ 	.short	0x010a
        /*0b76*/ 	.byte	0xff
	.zero		1


	//   ....[165]....
        /*0b78*/ 	.word	0x0000a450
        /*0b7c*/ 	.word	0x00000000
        /*0b80*/ 	.word	0x00000000
        /*0b84*/ 	.short	0x010a
        /*0b86*/ 	.byte	0xff
	.zero		1


	//   ....[166]....
        /*0b88*/ 	.word	0x0000a4b0
        /*0b8c*/ 	.word	0x00000000
        /*0b90*/ 	.word	0x00000000
        /*0b94*/ 	.short	0x010a
        /*0b96*/ 	.byte	0xff
	.zero		1


	//   ....[167]....
        /*0b98*/ 	.word	0x0000a510
        /*0b9c*/ 	.word	0x00000000
        /*0ba0*/ 	.word	0x00000000
        /*0ba4*/ 	.short	0x010a
        /*0ba6*/ 	.byte	0xff
	.zero		1


	//   ....[168]....
        /*0ba8*/ 	.word	0x0000a570
        /*0bac*/ 	.word	0x00000000
        /*0bb0*/ 	.word	0x00000000
        /*0bb4*/ 	.short	0x010a
        /*0bb6*/ 	.byte	0xff
	.zero		1


	//   ....[169]....
        /*0bb8*/ 	.word	0x0000a5d0
        /*0bbc*/ 	.word	0x00000000
        /*0bc0*/ 	.word	0x00000000
        /*0bc4*/ 	.short	0x010a
        /*0bc6*/ 	.byte	0xff
	.zero		1


	//   ....[170]....
        /*0bc8*/ 	.word	0x0000a620
        /*0bcc*/ 	.word	0x00000000
        /*0bd0*/ 	.word	0x000001b0
        /*0bd4*/ 	.short	0x010a
        /*0bd6*/ 	.byte	0xff
	.zero		1


	//   ....[171]....
        /*0bd8*/ 	.word	0x0000a680
        /*0bdc*/ 	.word	0x00000000
        /*0be0*/ 	.word	0x00000160
        /*0be4*/ 	.short	0x010a
        /*0be6*/ 	.byte	0xff
	.zero		1


	//   ....[172]....
        /*0be8*/ 	.word	0x0000a6d0
        /*0bec*/ 	.word	0x00000000
        /*0bf0*/ 	.word	0x00000150
        /*0bf4*/ 	.short	0x010a
        /*0bf6*/ 	.byte	0xff
	.zero		1


	//   ....[173]....
        /*0bf8*/ 	.word	0x0000a730
        /*0bfc*/ 	.word	0x00000000
        /*0c00*/ 	.word	0x00000160
        /*0c04*/ 	.short	0x010a
        /*0c06*/ 	.byte	0xff
	.zero		1


	//   ....[174]....
        /*0c08*/ 	.word	0x0000a790
        /*0c0c*/ 	.word	0x00000004
        /*0c10*/ 	.word	0x00000008
        /*0c14*/ 	.short	0x010a
        /*0c16*/ 	.byte	0xff
	.zero		1


	//   ....[175]....
        /*0c18*/ 	.word	0x0000a870
        /*0c1c*/ 	.word	0x00000002
        /*0c20*/ 	.word	0x00000008
        /*0c24*/ 	.short	0x010a
        /*0c26*/ 	.byte	0xff
	.zero		1


	//   ....[176]....
        /*0c28*/ 	.word	0x0000a8c0
        /*0c2c*/ 	.word	0x00000000
        /*0c30*/ 	.word	0x00000150
        /*0c34*/ 	.short	0x010a
        /*0c36*/ 	.byte	0xff
	.zero		1


	//   ....[177]....
        /*0c38*/ 	.word	0x0000a920
        /*0c3c*/ 	.word	0x00000000
        /*0c40*/ 	.word	0x00000190
        /*0c44*/ 	.short	0x010a
        /*0c46*/ 	.byte	0xff
	.zero		1


	//   ....[178]....
        /*0c48*/ 	.word	0x0000a980
        /*0c4c*/ 	.word	0x00000000
        /*0c50*/ 	.word	0x00000000
        /*0c54*/ 	.short	0x010a
        /*0c56*/ 	.byte	0xff
	.zero		1


	//   ....[179]....
        /*0c58*/ 	.word	0x0000a9e0
        /*0c5c*/ 	.word	0x00000000
        /*0c60*/ 	.word	0x00000000
        /*0c64*/ 	.short	0x010a
        /*0c66*/ 	.byte	0xff
	.zero		1


	//   ....[180]....
        /*0c68*/ 	.word	0x0000aa40
        /*0c6c*/ 	.word	0x00000000
        /*0c70*/ 	.word	0x00000000
        /*0c74*/ 	.short	0x010a
        /*0c76*/ 	.byte	0xff
	.zero		1


	//   ....[181]....
        /*0c78*/ 	.word	0x0000aaa0
        /*0c7c*/ 	.word	0x00000000
        /*0c80*/ 	.word	0x00000000
        /*0c84*/ 	.short	0x010a
        /*0c86*/ 	.byte	0xff
	.zero		1


	//   ....[182]....
        /*0c88*/ 	.word	0x0000ab00
        /*0c8c*/ 	.word	0x00000000
        /*0c90*/ 	.word	0x000001d0
        /*0c94*/ 	.short	0x010a
        /*0c96*/ 	.byte	0xff
	.zero		1


	//   ....[183]....
        /*0c98*/ 	.word	0x0000ab50
        /*0c9c*/ 	.word	0x00000000
        /*0ca0*/ 	.word	0x00000150
        /*0ca4*/ 	.short	0x010a
        /*0ca6*/ 	.byte	0xff
	.zero		1


	//   ....[184]....
        /*0ca8*/ 	.word	0x0000abb0
        /*0cac*/ 	.word	0x00000000
        /*0cb0*/ 	.word	0x00000148
        /*0cb4*/ 	.short	0x010a
        /*0cb6*/ 	.byte	0xff
	.zero		1


	//   ....[185]....
        /*0cb8*/ 	.word	0x0000ac10
        /*0cbc*/ 	.word	0x00000000
        /*0cc0*/ 	.word	0x00000120
        /*0cc4*/ 	.short	0x010a
        /*0cc6*/ 	.byte	0xff
	.zero		1


	//   ....[186]....
        /*0cc8*/ 	.word	0x0000ac70
        /*0ccc*/ 	.word	0x00000000
        /*0cd0*/ 	.word	0x00000128
        /*0cd4*/ 	.short	0x010a
        /*0cd6*/ 	.byte	0xff
	.zero		1


	//   ....[187]....
        /*0cd8*/ 	.word	0x0000acd0
        /*0cdc*/ 	.word	0x00000000
        /*0ce0*/ 	.word	0x00000130
        /*0ce4*/ 	.short	0x010a
        /*0ce6*/ 	.byte	0xff
	.zero		1


	//   ....[188]....
        /*0ce8*/ 	.word	0x0000ad30
        /*0cec*/ 	.word	0x00000000
        /*0cf0*/ 	.word	0x00000138
        /*0cf4*/ 	.short	0x010a
        /*0cf6*/ 	.byte	0xff
	.zero		1


	//   ....[189]....
        /*0cf8*/ 	.word	0x0000ad90
        /*0cfc*/ 	.word	0x00000000
        /*0d00*/ 	.word	0x00000120
        /*0d04*/ 	.short	0x010a
        /*0d06*/ 	.byte	0xff
	.zero		1


	//   ....[190]....
        /*0d08*/ 	.word	0x0000adf0
        /*0d0c*/ 	.word	0x00000000
        /*0d10*/ 	.word	0x00000128
        /*0d14*/ 	.short	0x010a
        /*0d16*/ 	.byte	0xff
	.zero		1


	//   ....[191]....
        /*0d18*/ 	.word	0x0000ae50
        /*0d1c*/ 	.word	0x00000000
        /*0d20*/ 	.word	0x00000130
        /*0d24*/ 	.short	0x010a
        /*0d26*/ 	.byte	0xff
	.zero		1


	//   ....[192]....
        /*0d28*/ 	.word	0x0000aea0
        /*0d2c*/ 	.word	0x00000000
        /*0d30*/ 	.word	0x00000150
        /*0d34*/ 	.short	0x010a
        /*0d36*/ 	.byte	0xff
	.zero		1


	//   ....[193]....
        /*0d38*/ 	.word	0x0000af00
        /*0d3c*/ 	.word	0x00000002
        /*0d40*/ 	.word	0x00000100
        /*0d44*/ 	.short	0x010a
        /*0d46*/ 	.byte	0xff
	.zero		1


	//   ....[194]....
        /*0d48*/ 	.word	0x0000af50
        /*0d4c*/ 	.word	0x00000070
        /*0d50*/ 	.word	0x00000170
        /*0d54*/ 	.short	0x010a
        /*0d56*/ 	.byte	0xff
	.zero		1


	//   ....[195]....
        /*0d58*/ 	.word	0x0000afa0
        /*0d5c*/ 	.word	0x00000002
        /*0d60*/ 	.word	0x00000100
        /*0d64*/ 	.short	0x010a
        /*0d66*/ 	.byte	0xff
	.zero		1


	//   ....[196]....
        /*0d68*/ 	.word	0x0000aff0
        /*0d6c*/ 	.word	0x00000000
        /*0d70*/ 	.word	0x00000100
        /*0d74*/ 	.short	0x010a
        /*0d76*/ 	.byte	0xff
	.zero		1


	//   ....[197]....
        /*0d78*/ 	.word	0x0000b040
        /*0d7c*/ 	.word	0x00000000
        /*0d80*/ 	.word	0x00000100
        /*0d84*/ 	.short	0x010a
        /*0d86*/ 	.byte	0xff
	.zero		1


	//----- nvinfo : EIATTR_NUM_MBARRIERS
	.align		4
.L_47:
        /*0d88*/ 	.byte	0x03, 0x38
        /*0d8a*/ 	.short	0x003b


	//----- nvinfo : EIATTR_EXIT_INSTR_OFFSETS
	.align		4
        /*0d8c*/ 	.byte	0x04, 0x1c
        /*0d8e*/ 	.short	(.L_49 - .L_48)


	//   ....[0]....
.L_48:
        /*0d90*/ 	.word	0x000030a0


	//   ....[1]....
        /*0d94*/ 	.word	0x000035a0


	//   ....[2]....
        /*0d98*/ 	.word	0x00003600


	//   ....[3]....
        /*0d9c*/ 	.word	0x000048a0


	//   ....[4]....
        /*0da0*/ 	.word	0x00005a80


	//   ....[5]....
        /*0da4*/ 	.word	0x00005ac0


	//   ....[6]....
        /*0da8*/ 	.word	0x00009df0


	//   ....[7]....
        /*0dac*/ 	.word	0x00009e70


	//   ....[8]....
        /*0db0*/ 	.word	0x00009ea0


	//   ....[9]....
        /*0db4*/ 	.word	0x00009f10


	//----- nvinfo : EIATTR_MAX_THREADS
	.align		4
.L_49:
        /*0db8*/ 	.byte	0x04, 0x05
        /*0dba*/ 	.short	(.L_51 - .L_50)
.L_50:
        /*0dbc*/ 	.word	0x00000100
        /*0dc0*/ 	.word	0x00000001
        /*0dc4*/ 	.word	0x00000001


	//----- nvinfo : EIATTR_CRS_STACK_SIZE
	.align		4
.L_51:
        /*0dc8*/ 	.byte	0x04, 0x1e
        /*0dca*/ 	.short	(.L_53 - .L_52)
.L_52:
        /*0dcc*/ 	.word	0x00000000


	//----- nvinfo : EIATTR_CBANK_PARAM_SIZE
	.align		4
.L_53:
        /*0dd0*/ 	.byte	0x03, 0x19
        /*0dd2*/ 	.short	0x0800


	//----- nvinfo : EIATTR_PARAM_CBANK
	.align		4
        /*0dd4*/ 	.byte	0x04, 0x0a
        /*0dd6*/ 	.short	(.L_55 - .L_54)
	.align		4
.L_54:
        /*0dd8*/ 	.word	index@(.nv.constant0._ZN7cutlass13device_kernelINS_4gemm6kernel13GemmUniversalIN4cute5tupleIJiiiiEEENS1_10collective13CollectiveMmaINS1_35MainloopSm100TmaUmmaWarpSpecializedILi16ELi2ELi4ENS5_IJNS4_1CILi2EEENSA_ILi1EEESC_EEEEENS5_IJNSA_ILi128EEENSA_ILi256EEENSA_ILi32EEEEEENS_10bfloat16_tENS5_IJlSC_lEEESJ_SK_NS4_8TiledMMAINS4_8MMA_AtomIJNS4_26SM100_MMA_F16BF16_2x1SM_SSISJ_SJ_fLi128ELi256ELNS4_4UMMA5MajorE0ELSP_0ELNSO_7ScaleInE0ELSQ_0EEEEEENS4_6LayoutINS5_IJSC_SC_SC_EEENS5_IJNSA_ILi0EEESV_SV_EEEEENS5_IJNS4_10UnderscoreESY_SY_EEEEENS4_18SM100_TMA_2SM_LOADENS4_14ComposedLayoutINS4_7SwizzleILi2ELi4ELi3EEENS4_18smem_ptr_flag_bitsILi16EEENST_INS5_IJNSA_ILi8EEESH_EEENS5_IJSH_SC_EEEEEEEvNS4_8identityES11_S1B_vS1C_EENS_8epilogue10collective18CollectiveEpilogueINS1E_23Sm100TmaWarpSpecializedILi4ELi2ELi32ELb1ELb0EEEJNS5_IJNSA_ILi64EEESG_SH_EEENS5_IJNST_IS1J_SC_EENST_INS5_IJSH_SB_EEENS5_IJSC_SF_EEEEEEEESJ_SK_SJ_SK_NS1E_6fusion15FusionCallbacksIS1I_NS1Q_17LinearCombinationISJ_fSJ_fLNS_15FloatRoundStyleE2EEES1K_S1P_JEEENS4_5SM1004TMEM4LOAD26SM100_TMEM_LOAD_32dp32b32xENS4_13SM90_TMA_LOADES1B_NS4_39AutoVectorizingCopyWithAssumedAlignmentILi128EEENS4_14SM90_TMA_STOREES1B_S22_S22_EEEvvEEEEvNT_6ParamsE)
        /*0ddc*/ 	.short	0x0380
        /*0dde*/ 	.short	0x0800


	//----- nvinfo : EIATTR_SW_WAR
	.align		4
.L_55:
        /*0de0*/ 	.byte	0x04, 0x36
        /*0de2*/ 	.short	(.L_57 - .L_56)
.L_56:
        /*0de4*/ 	.word	0x00000008
.L_57:


//--------------------- .nv.callgraph             --------------------------
	.section	.nv.callgraph,"",@"SHT_CUDA_CALLGRAPH"
	.align	4
	.sectionentsize	8
	.align		4
        /*0000*/ 	.word	0x00000000
	.align		4
        /*0004*/ 	.word	0xffffffff
	.align		4
        /*0008*/ 	.word	index@(_ZN7cutlass13device_kernelINS_4gemm6kernel13GemmUniversalIN4cute5tupleIJiiiiEEENS1_10collective13CollectiveMmaINS1_35MainloopSm100TmaUmmaWarpSpecializedILi16ELi2ELi4ENS5_IJNS4_1CILi2EEENSA_ILi1EEESC_EEEEENS5_IJNSA_ILi128EEENSA_ILi256EEENSA_ILi32EEEEEENS_10bfloat16_tENS5_IJlSC_lEEESJ_SK_NS4_8TiledMMAINS4_8MMA_AtomIJNS4_26SM100_MMA_F16BF16_2x1SM_SSISJ_SJ_fLi128ELi256ELNS4_4UMMA5MajorE0ELSP_0ELNSO_7ScaleInE0ELSQ_0EEEEEENS4_6LayoutINS5_IJSC_SC_SC_EEENS5_IJNSA_ILi0EEESV_SV_EEEEENS5_IJNS4_10UnderscoreESY_SY_EEEEENS4_18SM100_TMA_2SM_LOADENS4_14ComposedLayoutINS4_7SwizzleILi2ELi4ELi3EEENS4_18smem_ptr_flag_bitsILi16EEENST_INS5_IJNSA_ILi8EEESH_EEENS5_IJSH_SC_EEEEEEEvNS4_8identityES11_S1B_vS1C_EENS_8epilogue10collective18CollectiveEpilogueINS1E_23Sm100TmaWarpSpecializedILi4ELi2ELi32ELb1ELb0EEEJNS5_IJNSA_ILi64EEESG_SH_EEENS5_IJNST_IS1J_SC_EENST_INS5_IJSH_SB_EEENS5_IJSC_SF_EEEEEEEESJ_SK_SJ_SK_NS1E_6fusion15FusionCallbacksIS1I_NS1Q_17LinearCombinationISJ_fSJ_fLNS_15FloatRoundStyleE2EEES1K_S1P_JEEENS4_5SM1004TMEM4LOAD26SM100_TMEM_LOAD_32dp32b32xENS4_13SM90_TMA_LOADES1B_NS4_39AutoVectorizingCopyWithAssumedAlignmentILi128EEENS4_14SM90_TMA_STOREES1B_S22_S22_EEEvvEEEEvNT_6ParamsE)
	.align		4
        /*000c*/ 	.word	index@(__assertfail)
	.align		4
        /*0010*/ 	.word	0x00000000
	.align		4
        /*0014*/ 	.word	0xfffffffe
	.align		4
        /*0018*/ 	.word	0x00000000
	.align		4
        /*001c*/ 	.word	0xfffffffd
	.align		4
        /*0020*/ 	.word	0x00000000
	.align		4
        /*0024*/ 	.word	0xfffffffc


//--------------------- .nv.constant4             --------------------------
	.section	.nv.constant4,"a",@progbits
	.align	8
	.align		8
.nv.constant4:
        /*0000*/ 	.dword	__assertfail
	.align		8
        /*0008*/ 	.dword	__unnamed_1
	.align		8
        /*0010*/ 	.dword	__unnamed_2
	.align		8
        /*0018*/ 	.dword	_ZN40_INTERNAL_3925b2ff_4_k_cu_07f296c4_204984cuda3std3__45__cpo5beginE
	.align		8
        /*0020*/ 	.dword	_ZN40_INTERNAL_3925b2ff_4_k_cu_07f296c4_204984cuda3std3__45__cpo3endE
	.align		8
        /*0028*/ 	.dword	_ZN40_INTERNAL_3925b2ff_4_k_cu_07f296c4_204984cuda3std3__45__cpo6cbeginE
	.align		8
        /*0030*/ 	.dword	_ZN40_INTERNAL_3925b2ff_4_k_cu_07f296c4_204984cuda3std3__45__cpo4cendE
	.align		8
        /*0038*/ 	.dword	_ZN40_INTERNAL_3925b2ff_4_k_cu_07f296c4_204984cuda3std3__442_GLOBAL__N__3925b2ff_4_k_cu_07f296c4_204986ignoreE
	.align		8
        /*0040*/ 	.dword	_ZN40_INTERNAL_3925b2ff_4_k_cu_07f296c4_204984cuda3std3__419piecewise_constructE
	.align		8
        /*0048*/ 	.dword	_ZN40_INTERNAL_3925b2ff_4_k_cu_07f296c4_204984cuda3std3__48in_placeE
	.align		8
        /*0050*/ 	.dword	_ZN40_INTERNAL_3925b2ff_4_k_cu_07f296c4_204984cuda3std6ranges3__45__cpo4swapE
	.align		8
        /*0058*/ 	.dword	_ZN40_INTERNAL_3925b2ff_4_k_cu_07f296c4_204984cuda3std6ranges3__45__cpo9iter_moveE
	.align		8
        /*0060*/ 	.dword	_ZN40_INTERNAL_3925b2ff_4_k_cu_07f296c4_204984cute7productE
	.align		8
        /*0068*/ 	.dword	_ZN40_INTERNAL_3925b2ff_4_k_cu_07f296c4_204984cute1_E
	.align		8
        /*0070*/ 	.dword	$str$25
	.align		8
        /*0078*/ 	.dword	$str$26
	.align		8
        /*0080*/ 	.dword	$str$27
	.align		8
        /*0088*/ 	.dword	$str$28


//--------------------- .text._ZN7cutlass13device_kernelINS_4gemm6kernel13GemmUniversalIN4cute5tupleIJiiiiEEENS1_10collective13CollectiveMmaINS1_35MainloopSm100TmaUmmaWarpSpecializedILi16ELi2ELi4ENS5_IJNS4_1CILi2EEENSA_ILi1EEESC_EEEEENS5_IJNSA_ILi128EEENSA_ILi256EEENSA_ILi32EEEEEENS_10bfloat16_tENS5_IJlSC_lEEESJ_SK_NS4_8TiledMMAINS4_8MMA_AtomIJNS4_26SM100_MMA_F16BF16_2x1SM_SSISJ_SJ_fLi128ELi256ELNS4_4UMMA5MajorE0ELSP_0ELNSO_7ScaleInE0ELSQ_0EEEEEENS4_6LayoutINS5_IJSC_SC_SC_EEENS5_IJNSA_ILi0EEESV_SV_EEEEENS5_IJNS4_10UnderscoreESY_SY_EEEEENS4_18SM100_TMA_2SM_LOADENS4_14ComposedLayoutINS4_7SwizzleILi2ELi4ELi3EEENS4_18smem_ptr_flag_bitsILi16EEENST_INS5_IJNSA_ILi8EEESH_EEENS5_IJSH_SC_EEEEEEEvNS4_8identityES11_S1B_vS1C_EENS_8epilogue10collective18CollectiveEpilogueINS1E_23Sm100TmaWarpSpecializedILi4ELi2ELi32ELb1ELb0EEEJNS5_IJNSA_ILi64EEESG_SH_EEENS5_IJNST_IS1J_SC_EENST_INS5_IJSH_SB_EEENS5_IJSC_SF_EEEEEEEESJ_SK_SJ_SK_NS1E_6fusion15FusionCallbacksIS1I_NS1Q_17LinearCombinationISJ_fSJ_fLNS_15FloatRoundStyleE2EEES1K_S1P_JEEENS4_5SM1004TMEM4LOAD26SM100_TMEM_LOAD_32dp32b32xENS4_13SM90_TMA_LOADES1B_NS4_39AutoVectorizingCopyWithAssumedAlignmentILi128EEENS4_14SM90_TMA_STOREES1B_S22_S22_EEEvvEEEEvNT_6ParamsE --------------------------
	.section	.text._ZN7cutlass13device_kernelINS_4gemm6kernel13GemmUniversalIN4cute5tupleIJiiiiEEENS1_10collective13CollectiveMmaINS1_35MainloopSm100TmaUmmaWarpSpecializedILi16ELi2ELi4ENS5_IJNS4_1CILi2EEENSA_ILi1EEESC_EEEEENS5_IJNSA_ILi128EEENSA_ILi256EEENSA_ILi32EEEEEENS_10bfloat16_tENS5_IJlSC_lEEESJ_SK_NS4_8TiledMMAINS4_8MMA_AtomIJNS4_26SM100_MMA_F16BF16_2x1SM_SSISJ_SJ_fLi128ELi256ELNS4_4UMMA5MajorE0ELSP_0ELNSO_7ScaleInE0ELSQ_0EEEEEENS4_6LayoutINS5_IJSC_SC_SC_EEENS5_IJNSA_ILi0EEESV_SV_EEEEENS5_IJNS4_10UnderscoreESY_SY_EEEEENS4_18SM100_TMA_2SM_LOADENS4_14ComposedLayoutINS4_7SwizzleILi2ELi4ELi3EEENS4_18smem_ptr_flag_bitsILi16EEENST_INS5_IJNSA_ILi8EEESH_EEENS5_IJSH_SC_EEEEEEEvNS4_8identityES11_S1B_vS1C_EENS_8epilogue10collective18CollectiveEpilogueINS1E_23Sm100TmaWarpSpecializedILi4ELi2ELi32ELb1ELb0EEEJNS5_IJNSA_ILi64EEESG_SH_EEENS5_IJNST_IS1J_SC_EENST_INS5_IJSH_SB_EEENS5_IJSC_SF_EEEEEEEESJ_SK_SJ_SK_NS1E_6fusion15FusionCallbacksIS1I_NS1Q_17LinearCombinationISJ_fSJ_fLNS_15FloatRoundStyleE2EEES1K_S1P_JEEENS4_5SM1004TMEM4LOAD26SM100_TMEM_LOAD_32dp32b32xENS4_13SM90_TMA_LOADES1B_NS4_39AutoVectorizingCopyWithAssumedAlignmentILi128EEENS4_14SM90_TMA_STOREES1B_S22_S22_EEEvvEEEEvNT_6ParamsE,"ax",@progbits
	.align	128
.text._ZN7cutlass13device_kernelINS_4gemm6kernel13GemmUniversalIN4cute5tupleIJiiiiEEENS1_10collective13CollectiveMmaINS1_35MainloopSm100TmaUmmaWarpSpecializedILi16ELi2ELi4ENS5_IJNS4_1CILi2EEENSA_ILi1EEESC_EEEEENS5_IJNSA_ILi128EEENSA_ILi256EEENSA_ILi32EEEEEENS_10bfloat16_tENS5_IJlSC_lEEESJ_SK_NS4_8TiledMMAINS4_8MMA_AtomIJNS4_26SM100_MMA_F16BF16_2x1SM_SSISJ_SJ_fLi128ELi256ELNS4_4UMMA5MajorE0ELSP_0ELNSO_7ScaleInE0ELSQ_0EEEEEENS4_6LayoutINS5_IJSC_SC_SC_EEENS5_IJNSA_ILi0EEESV_SV_EEEEENS5_IJNS4_10UnderscoreESY_SY_EEEEENS4_18SM100_TMA_2SM_LOADENS4_14ComposedLayoutINS4_7SwizzleILi2ELi4ELi3EEENS4_18smem_ptr_flag_bitsILi16EEENST_INS5_IJNSA_ILi8EEESH_EEENS5_IJSH_SC_EEEEEEEvNS4_8identityES11_S1B_vS1C_EENS_8epilogue10collective18CollectiveEpilogueINS1E_23Sm100TmaWarpSpecializedILi4ELi2ELi32ELb1ELb0EEEJNS5_IJNSA_ILi64EEESG_SH_EEENS5_IJNST_IS1J_SC_EENST_INS5_IJSH_SB_EEENS5_IJSC_SF_EEEEEEEESJ_SK_SJ_SK_NS1E_6fusion15FusionCallbacksIS1I_NS1Q_17LinearCombinationISJ_fSJ_fLNS_15FloatRoundStyleE2EEES1K_S1P_JEEENS4_5SM1004TMEM4LOAD26SM100_TMEM_LOAD_32dp32b32xENS4_13SM90_TMA_LOADES1B_NS4_39AutoVectorizingCopyWithAssumedAlignmentILi128EEENS4_14SM90_TMA_STOREES1B_S22_S22_EEEvvEEEEvNT_6ParamsE:
        .type           _ZN7cutlass13device_kernelINS_4gemm6kernel13GemmUniversalIN4cute5tupleIJiiiiEEENS1_10collective13CollectiveMmaINS1_35MainloopSm100TmaUmmaWarpSpecializedILi16ELi2ELi4ENS5_IJNS4_1CILi2EEENSA_ILi1EEESC_EEEEENS5_IJNSA_ILi128EEENSA_ILi256EEENSA_ILi32EEEEEENS_10bfloat16_tENS5_IJlSC_lEEESJ_SK_NS4_8TiledMMAINS4_8MMA_AtomIJNS4_26SM100_MMA_F16BF16_2x1SM_SSISJ_SJ_fLi128ELi256ELNS4_4UMMA5MajorE0ELSP_0ELNSO_7ScaleInE0ELSQ_0EEEEEENS4_6LayoutINS5_IJSC_SC_SC_EEENS5_IJNSA_ILi0EEESV_SV_EEEEENS5_IJNS4_10UnderscoreESY_SY_EEEEENS4_18SM100_TMA_2SM_LOADENS4_14ComposedLayoutINS4_7SwizzleILi2ELi4ELi3EEENS4_18smem_ptr_flag_bitsILi16EEENST_INS5_IJNSA_ILi8EEESH_EEENS5_IJSH_SC_EEEEEEEvNS4_8identityES11_S1B_vS1C_EENS_8epilogue10collective18CollectiveEpilogueINS1E_23Sm100TmaWarpSpecializedILi4ELi2ELi32ELb1ELb0EEEJNS5_IJNSA_ILi64EEESG_SH_EEENS5_IJNST_IS1J_SC_EENST_INS5_IJSH_SB_EEENS5_IJSC_SF_EEEEEEEESJ_SK_SJ_SK_NS1E_6fusion15FusionCallbacksIS1I_NS1Q_17LinearCombinationISJ_fSJ_fLNS_15FloatRoundStyleE2EEES1K_S1P_JEEENS4_5SM1004TMEM4LOAD26SM100_TMEM_LOAD_32dp32b32xENS4_13SM90_TMA_LOADES1B_NS4_39AutoVectorizingCopyWithAssumedAlignmentILi128EEENS4_14SM90_TMA_STOREES1B_S22_S22_EEEvvEEEEvNT_6ParamsE,@function
        .size           _ZN7cutlass13device_kernelINS_4gemm6kernel13GemmUniversalIN4cute5tupleIJiiiiEEENS1_10collective13CollectiveMmaINS1_35MainloopSm100TmaUmmaWarpSpecializedILi16ELi2ELi4ENS5_IJNS4_1CILi2EEENSA_ILi1EEESC_EEEEENS5_IJNSA_ILi128EEENSA_ILi256EEENSA_ILi32EEEEEENS_10bfloat16_tENS5_IJlSC_lEEESJ_SK_NS4_8TiledMMAINS4_8MMA_AtomIJNS4_26SM100_MMA_F16BF16_2x1SM_SSISJ_SJ_fLi128ELi256ELNS4_4UMMA5MajorE0ELSP_0ELNSO_7ScaleInE0ELSQ_0EEEEEENS4_6LayoutINS5_IJSC_SC_SC_EEENS5_IJNSA_ILi0EEESV_SV_EEEEENS5_IJNS4_10UnderscoreESY_SY_EEEEENS4_18SM100_TMA_2SM_LOADENS4_14ComposedLayoutINS4_7SwizzleILi2ELi4ELi3EEENS4_18smem_ptr_flag_bitsILi16EEENST_INS5_IJNSA_ILi8EEESH_EEENS5_IJSH_SC_EEEEEEEvNS4_8identityES11_S1B_vS1C_EENS_8epilogue10collective18CollectiveEpilogueINS1E_23Sm100TmaWarpSpecializedILi4ELi2ELi32ELb1ELb0EEEJNS5_IJNSA_ILi64EEESG_SH_EEENS5_IJNST_IS1J_SC_EENST_INS5_IJSH_SB_EEENS5_IJSC_SF_EEEEEEEESJ_SK_SJ_SK_NS1E_6fusion15FusionCallbacksIS1I_NS1Q_17LinearCombinationISJ_fSJ_fLNS_15FloatRoundStyleE2EEES1K_S1P_JEEENS4_5SM1004TMEM4LOAD26SM100_TMEM_LOAD_32dp32b32xENS4_13SM90_TMA_LOADES1B_NS4_39AutoVectorizingCopyWithAssumedAlignmentILi128EEENS4_14SM90_TMA_STOREES1B_S22_S22_EEEvvEEEEvNT_6ParamsE,(.L_x_234 - _ZN7cutlass13device_kernelINS_4gemm6kernel13GemmUniversalIN4cute5tupleIJiiiiEEENS1_10collective13CollectiveMmaINS1_35MainloopSm100TmaUmmaWarpSpecializedILi16ELi2ELi4ENS5_IJNS4_1CILi2EEENSA_ILi1EEESC_EEEEENS5_IJNSA_ILi128EEENSA_ILi256EEENSA_ILi32EEEEEENS_10bfloat16_tENS5_IJlSC_lEEESJ_SK_NS4_8TiledMMAINS4_8MMA_AtomIJNS4_26SM100_MMA_F16BF16_2x1SM_SSISJ_SJ_fLi128ELi256ELNS4_4UMMA5MajorE0ELSP_0ELNSO_7ScaleInE0ELSQ_0EEEEEENS4_6LayoutINS5_IJSC_SC_SC_EEENS5_IJNSA_ILi0EEESV_SV_EEEEENS5_IJNS4_10UnderscoreESY_SY_EEEEENS4_18SM100_TMA_2SM_LOADENS4_14ComposedLayoutINS4_7SwizzleILi2ELi4ELi3EEENS4_18smem_ptr_flag_bitsILi16EEENST_INS5_IJNSA_ILi8EEESH_EEENS5_IJSH_SC_EEEEEEEvNS4_8identityES11_S1B_vS1C_EENS_8epilogue10collective18CollectiveEpilogueINS1E_23Sm100TmaWarpSpecializedILi4ELi2ELi32ELb1ELb0EEEJNS5_IJNSA_ILi64EEESG_SH_EEENS5_IJNST_IS1J_SC_EENST_INS5_IJSH_SB_EEENS5_IJSC_SF_EEEEEEEESJ_SK_SJ_SK_NS1E_6fusion15FusionCallbacksIS1I_NS1Q_17LinearCombinationISJ_fSJ_fLNS_15FloatRoundStyleE2EEES1K_S1P_JEEENS4_5SM1004TMEM4LOAD26SM100_TMEM_LOAD_32dp32b32xENS4_13SM90_TMA_LOADES1B_NS4_39AutoVectorizingCopyWithAssumedAlignmentILi128EEENS4_14SM90_TMA_STOREES1B_S22_S22_EEEvvEEEEvNT_6ParamsE)
        .other          _ZN7cutlass13device_kernelINS_4gemm6kernel13GemmUniversalIN4cute5tupleIJiiiiEEENS1_10collective13CollectiveMmaINS1_35MainloopSm100TmaUmmaWarpSpecializedILi16ELi2ELi4ENS5_IJNS4_1CILi2EEENSA_ILi1EEESC_EEEEENS5_IJNSA_ILi128EEENSA_ILi256EEENSA_ILi32EEEEEENS_10bfloat16_tENS5_IJlSC_lEEESJ_SK_NS4_8TiledMMAINS4_8MMA_AtomIJNS4_26SM100_MMA_F16BF16_2x1SM_SSISJ_SJ_fLi128ELi256ELNS4_4UMMA5MajorE0ELSP_0ELNSO_7ScaleInE0ELSQ_0EEEEEENS4_6LayoutINS5_IJSC_SC_SC_EEENS5_IJNSA_ILi0EEESV_SV_EEEEENS5_IJNS4_10UnderscoreESY_SY_EEEEENS4_18SM100_TMA_2SM_LOADENS4_14ComposedLayoutINS4_7SwizzleILi2ELi4ELi3EEENS4_18smem_ptr_flag_bitsILi16EEENST_INS5_IJNSA_ILi8EEESH_EEENS5_IJSH_SC_EEEEEEEvNS4_8identityES11_S1B_vS1C_EENS_8epilogue10collective18CollectiveEpilogueINS1E_23Sm100TmaWarpSpecializedILi4ELi2ELi32ELb1ELb0EEEJNS5_IJNSA_ILi64EEESG_SH_EEENS5_IJNST_IS1J_SC_EENST_INS5_IJSH_SB_EEENS5_IJSC_SF_EEEEEEEESJ_SK_SJ_SK_NS1E_6fusion15FusionCallbacksIS1I_NS1Q_17LinearCombinationISJ_fSJ_fLNS_15FloatRoundStyleE2EEES1K_S1P_JEEENS4_5SM1004TMEM4LOAD26SM100_TMEM_LOAD_32dp32b32xENS4_13SM90_TMA_LOADES1B_NS4_39AutoVectorizingCopyWithAssumedAlignmentILi128EEENS4_14SM90_TMA_STOREES1B_S22_S22_EEEvvEEEEvNT_6ParamsE,@"STO_CUDA_ENTRY STV_DEFAULT"
_ZN7cutlass13device_kernelINS_4gemm6kernel13GemmUniversalIN4cute5tupleIJiiiiEEENS1_10collective13CollectiveMmaINS1_35MainloopSm100TmaUmmaWarpSpecializedILi16ELi2ELi4ENS5_IJNS4_1CILi2EEENSA_ILi1EEESC_EEEEENS5_IJNSA_ILi128EEENSA_ILi256EEENSA_ILi32EEEEEENS_10bfloat16_tENS5_IJlSC_lEEESJ_SK_NS4_8TiledMMAINS4_8MMA_AtomIJNS4_26SM100_MMA_F16BF16_2x1SM_SSISJ_SJ_fLi128ELi256ELNS4_4UMMA5MajorE0ELSP_0ELNSO_7ScaleInE0ELSQ_0EEEEEENS4_6LayoutINS5_IJSC_SC_SC_EEENS5_IJNSA_ILi0EEESV_SV_EEEEENS5_IJNS4_10UnderscoreESY_SY_EEEEENS4_18SM100_TMA_2SM_LOADENS4_14ComposedLayoutINS4_7SwizzleILi2ELi4ELi3EEENS4_18smem_ptr_flag_bitsILi16EEENST_INS5_IJNSA_ILi8EEESH_EEENS5_IJSH_SC_EEEEEEEvNS4_8identityES11_S1B_vS1C_EENS_8epilogue10collective18CollectiveEpilogueINS1E_23Sm100TmaWarpSpecializedILi4ELi2ELi32ELb1ELb0EEEJNS5_IJNSA_ILi64EEESG_SH_EEENS5_IJNST_IS1J_SC_EENST_INS5_IJSH_SB_EEENS5_IJSC_SF_EEEEEEEESJ_SK_SJ_SK_NS1E_6fusion15FusionCallbacksIS1I_NS1Q_17LinearCombinationISJ_fSJ_fLNS_15FloatRoundStyleE2EEES1K_S1P_JEEENS4_5SM1004TMEM4LOAD26SM100_TMEM_LOAD_32dp32b32xENS4_13SM90_TMA_LOADES1B_NS4_39AutoVectorizingCopyWithAssumedAlignmentILi128EEENS4_14SM90_TMA_STOREES1B_S22_S22_EEEvvEEEEvNT_6ParamsE:
[----:B------:R-:W1:Y:S01]  /*0000*/  LDC R1, c[0x0][0x37c] ;  /* 0x0000df00ff017b82 */ /* 0x000e620000000800 */
[----:B------:R-:W2:Y:S01]  /*0010*/  S2R R105, SR_TID.X ;  /* 0x0000000000697919 */ /* 0x000ea20000002100 */
[----:B------:R-:W3:Y:S06]  /*0020*/  LDCU.64 UR6, c[0x0][0x890] ;  /* 0x00011200ff0677ac */ /* 0x000eec0008000a00 */
[----:B------:R-:W4:Y:S01]  /*0030*/  S2UR UR37, SR_CgaCtaId ;  /* 0x00000000002579c3 */ /* 0x000f220000008800 */
[----:B------:R-:W-:Y:S02]  /*0040*/  PRMT R92, RZ, 0x7610, R92 ;  /* 0x00007610ff5c7816 */ /* 0x000fe4000000005c */
[----:B------:R-:W-:Y:S01]  /*0050*/  ELECT P1, URZ, PT ;  /* 0x0000000000ff782f */ /* 0x000fe20003820000 */
[----:B------:R-:W1:Y:S01]  /*0060*/  LDCU.64 UR46, c[0x0][0x358] ;  /* 0x00006b00ff2e77ac */ /* 0x000e620008000a00 */
[----:B---3--:R-:W-:-:S04]  /*0070*/  UISETP.NE.U32.AND UP0, UPT, UR6, URZ, UPT ;  /* 0x000000ff0600728c */ /* 0x008fc8000bf05070 */
[----:B------:R-:W-:Y:S02]  /*0080*/  UISETP.NE.AND.EX UP0, UPT, UR7, URZ, UPT, UP0 ;  /* 0x000000ff0700728c */ /* 0x000fe4000bf05300 */
[----:B----4-:R-:W-:Y:S02]  /*0090*/  ULOP3.LUT UR5, UR37, 0x1, URZ, 0xc0, !UPT ;  /* 0x0000000125057892 */ /* 0x010fe4000f8ec0ff */
[----:B------:R-:W-:Y:S01]  /*00a0*/  ULOP3.LUT UR4, UR37, 0x1, URZ, 0x3c, !UPT ;  /* 0x0000000125047892 */ /* 0x000fe2000f8e3cff */
[----:B--2---:R-:W-:-:S05]  /*00b0*/  SHF.R.U32.HI R96, RZ, 0x5, R105 ;  /* 0x00000005ff607819 */ /* 0x004fca0000011669 */
[----:B------:R-:W2:Y:S02]  /*00c0*/  SHFL.IDX PT, R0, R96, RZ, 0x1f ;  /* 0x00001fff60007589 */ /* 0x000ea400000e0000 */
[----:B--2---:R-:W-:Y:S01]  /*00d0*/  R2UR UR10, R0 ;  /* 0x00000000000a72ca */ /* 0x004fe200000e0000 */
[----:B-1----:R-:W-:-:S14]  /*00e0*/  BRA.U UP0, `(.L_x_0) ;  /* 0x00000001002c7547 */ /* 0x002fdc000b800000 */
[----:B------:R-:W1:Y:S02]  /*00f0*/  LDCU.64 UR8, c[0x0][0x888] ;  /* 0x00011100ff0877ac */ /* 0x000e640008000a00 */
[----:B-1----:R-:W-:-:S04]  /*0100*/  UISETP.NE.U32.AND UP0, UPT, UR8, URZ, UPT ;  /* 0x000000ff0800728c */ /* 0x002fc8000bf05070 */
[----:B------:R-:W-:-:S09]  /*0110*/  UISETP.NE.AND.EX UP0, UPT, UR9, URZ, UPT, UP0 ;  /* 0x000000ff0900728c */ /* 0x000fd2000bf05300 */
[----:B------:R-:W-:Y:S05]  /*0120*/  BRA.U !UP0, `(.L_x_1) ;  /* 0x0000000108107547 */ /* 0x000fea000b800000 */
[----:B------:R-:W1:Y:S02]  /*0130*/  LDC.64 R2, c[0x0][0x888] ;  /* 0x00022200ff027b82 */ /* 0x000e640000000a00 */
[----:B-1----:R1:W5:Y:S01]  /*0140*/  LDG.E R49, desc[UR46][R2.64] ;  /* 0x0000002e02317981 */ /* 0x002362000c1e1900 */
[----:B------:R-:W-:Y:S01]  /*0150*/  HFMA2 R92, -RZ, RZ, 0, 5.9604644775390625e-08 ;  /* 0x00000001ff5c7431 */ /* 0x000fe200000001ff */
[----:B------:R-:W-:Y:S05]  /*0160*/  BRA `(.L_x_0) ;  /* 0x00000000000c7947 */ /* 0x000fea0003800000 */
.L_x_1:
[----:B------:R-:W1:Y:S01]  /*0170*/  LDCU UR8, c[0x0][0x880] ;  /* 0x00011000ff0877ac */ /* 0x000e620008000800 */
[----:B------:R-:W-:Y:S01]  /*0180*/  HFMA2 R92, -RZ, RZ, 0, 5.9604644775390625e-08 ;  /* 0x00000001ff5c7431 */ /* 0x000fe200000001ff */
[----:B-1----:R-:W-:-:S07]  /*0190*/  MOV R49, UR8 ;  /* 0x0000000800317c02 */ /* 0x002fce0008000f00 */
.L_x_0:
[----:B------:R-:W2:Y:S02]  /*01a0*/  LDCU.64 UR8, c[0x0][0x8b0] ;  /* 0x00011600ff0877ac */ /* 0x000ea40008000a00 */
[----:B--2---:R-:W-:-:S04]  /*01b0*/  UISETP.NE.U32.AND UP0, UPT, UR8, URZ, UPT ;  /* 0x000000ff0800728c */ /* 0x004fc8000bf05070 */
[----:B------:R-:W-:-:S09]  /*01c0*/  UISETP.NE.AND.EX UP0, UPT, UR9, URZ, UPT, UP0 ;  /* 0x000000ff0900728c */ /* 0x000fd2000bf05300 */
[----:B------:R-:W-:Y:S05]  /*01d0*/  BRA.U UP0, `(.L_x_2) ;  /* 0x0000000100247547 */ /* 0x000fea000b800000 */
[----:B------:R-:W2:Y:S02]  /*01e0*/  LDCU.64 UR8, c[0x0][0x8a8] ;  /* 0x00011500ff0877ac */ /* 0x000ea40008000a00 */
[----:B--2---:R-:W-:-:S04]  /*01f0*/  UISETP.NE.U32.AND UP0, UPT, UR8, URZ, UPT ;  /* 0x000000ff0800728c */ /* 0x004fc8000bf05070 */
[----:B------:R-:W-:-:S09]  /*0200*/  UISETP.NE.AND.EX UP0, UPT, UR9, URZ, UPT, UP0 ;  /* 0x000000ff0900728c */ /* 0x000fd2000bf05300 */
[----:B------:R-:W-:Y:S05]  /*0210*/  BRA.U !UP0, `(.L_x_3) ;  /* 0x00000001080c7547 */ /* 0x000fea000b800000 */
[----:B-1----:R-:W1:Y:S02]  /*0220*/  LDC.64 R2, c[0x0][0x8a8] ;  /* 0x00022a00ff027b82 */ /* 0x002e640000000a00 */
[----:B-1----:R2:W5:Y:S01]  /*0230*/  LDG.E R47, desc[UR46][R2.64] ;  /* 0x0000002e022f7981 */ /* 0x002562000c1e1900 */
[----:B------:R-:W-:Y:S05]  /*0240*/  BRA `(.L_x_2) ;  /* 0x0000000000087947 */ /* 0x000fea0003800000 */
.L_x_3:
[----:B------:R-:W2:Y:S02]  /*0250*/  LDCU UR8, c[0x0][0x8a0] ;  /* 0x00011400ff0877ac */ /* 0x000ea40008000800 */
[----:B--2---:R-:W-:Y:S02]  /*0260*/  MOV R47, UR8 ;  /* 0x00000008002f7c02 */ /* 0x004fe40008000f00 */
.L_x_2:
[----:B------:R-:W-:Y:S01]  /*0270*/  IMAD.U32 R0, RZ, RZ, UR10 ;  /* 0x0000000aff007e24 */ /* 0x000fe2000f8e00ff */
[----:B------:R-:W-:Y:S04]  /*0280*/  BSSY.RECONVERGENT B0, `(.L_x_4) ;  /* 0x000000c000007945 */ /* 0x000fe80003800200 */
[C---:B------:R-:W-:Y:S02]  /*0290*/  ISETP.NE.OR P2, PT, R0.reuse, 0x1, !P1 ;  /* 0x000000010000780c */ /* 0x040fe40004f45670 */
[----:B------:R-:W-:-:S11]  /*02a0*/  ISETP.NE.OR P0, PT, R0, 0x3, !P1 ;  /* 0x000000030000780c */ /* 0x000fd60004f05670 */
[----:B------:R-:W-:Y:S05]  /*02b0*/  @P2 BRA `(.L_x_5) ;  /* 0x0000000000202947 */ /* 0x000fea0003800000 */
[----:B------:R-:W3:Y:S02]  /*02c0*/  LDCU.64 UR8, c[0x0][0x348] ;  /* 0x00006900ff0877ac */ /* 0x000ee40008000a00 */
[----:B---3--:R-:W-:Y:S02]  /*02d0*/  UIADD3 UR12, UP1, UPT, UR8, 0x80, URZ ;  /* 0x00000080080c7890 */ /* 0x008fe4000ff3e0ff */
[----:B------:R-:W-:Y:S02]  /*02e0*/  UIADD3 UR8, UP0, UPT, UR8, 0x180, URZ ;  /* 0x0000018008087890 */ /* 0x000fe4000ff1e0ff */
[----:B------:R-:W-:Y:S02]  /*02f0*/  UIADD3.X UR13, UPT, UPT, URZ, UR9, URZ, UP1, !UPT ;  /* 0x00000009ff0d7290 */ /* 0x000fe40008ffe4ff */
[----:B------:R-:W-:-:S07]  /*0300*/  UIADD3.X UR9, UPT, UPT, URZ, UR9, URZ, UP0, !UPT ;  /* 0x00000009ff097290 */ /* 0x000fce00087fe4ff */
[----:B------:R3:W-:Y:S02]  /*0310*/  UTMACCTL.PF [UR12] ;  /* 0x000000000c0079b9 */ /* 0x0007e40008040000 */
[----:B------:R3:W-:Y:S02]  /*0320*/  UTMACCTL.PF [UR8] ;  /* 0x00000000080079b9 */ /* 0x0007e40008040000 */
[----:B---3--:R-:W-:Y:S01]  /*0330*/  NOP ;  /* 0x0000000000007918 */ /* 0x008fe20000000000 */
.L_x_5:
[----:B------:R-:W-:Y:S05]  /*0340*/  BSYNC.RECONVERGENT B0 ;  /* 0x0000000000007941 */ /* 0x000fea0003800200 */
.L_x_4:
[----:B------:R-:W-:Y:S04]  /*0350*/  BSSY.RECONVERGENT B0, `(.L_x_6) ;  /* 0x000000a000007945 */ /* 0x000fe80003800200 */
        /* <DEDUP_REMOVED lines=9> */
.L_x_7:
[----:B------:R-:W-:Y:S05]  /*03f0*/  BSYNC.RECONVERGENT B0 ;  /* 0x0000000000007941 */ /* 0x000fea0003800200 */
.L_x_6:
[----:B------:R-:W3:Y:S01]  /*0400*/  LDCU.64 UR8, c[0x0][0x888] ;  /* 0x00011100ff0877ac */ /* 0x000ee20008000a00 */
[----:B------:R-:W-:Y:S02]  /*0410*/  UISETP.EQ.U32.AND UP1, UPT, UR6, URZ, UPT ;  /* 0x000000ff0600728c */ /* 0x000fe4000bf22070 */
[----:B------:R-:W-:Y:S02]  /*0420*/  UPLOP3.LUT UP5, UPT, UPT, UPT, UPT, 0x80, 0x8 ;  /* 0x000000000008789c */ /* 0x000fe40003faf070 */
[----:B---3--:R-:W-:-:S04]  /*0430*/  UISETP.NE.U32.AND UP0, UPT, UR8, URZ, UPT ;  /* 0x000000ff0800728c */ /* 0x008fc8000bf05070 */
[----:B------:R-:W-:-:S04]  /*0440*/  UISETP.NE.AND.EX UP0, UPT, UR9, URZ, UPT, UP0 ;  /* 0x000000ff0900728c */ /* 0x000fc8000bf05300 */
[----:B------:R-:W-:-:S04]  /*0450*/  UISETP.EQ.OR.EX UP2, UPT, UR7, URZ, !UP0, UP1 ;  /* 0x000000ff0700728c */ /* 0x000fc8000c742710 */
[----:B------:R-:W-:-:S05]  /*0460*/  UP2UR UR50, UPR, URZ, 0x4 ;  /* 0x00000004ff327883 */ /* 0x000fca0008000000 */
[----:B------:R-:W-:Y:S07]  /*0470*/  BRA.U !UP2, `(.L_x_8) ;  /* 0x000000010a207547 */ /* 0x000fee000b800000 */
[----:B------:R-:W-:Y:S01]  /*0480*/  UISETP.NE.U32.AND UP2, UPT, UR6, URZ, UPT ;  /* 0x000000ff0600728c */ /* 0x000fe2000bf45070 */
[----:B-----5:R-:W-:Y:S01]  /*0490*/  FSETP.NEU.AND P0, PT, R49, RZ, PT ;  /* 0x000000ff3100720b */ /* 0x020fe20003f0d000 */
[----:B------:R-:W-:Y:S02]  /*04a0*/  USEL UR6, URZ, 0xffffffff, UP0 ;  /* 0xffffffffff067887 */ /* 0x000fe40008000000 */
[----:B------:R-:W-:-:S10]  /*04b0*/  UISETP.NE.AND.EX UP2, UPT, UR7, URZ, UPT, UP2 ;  /* 0x000000ff0700728c */ /* 0x000fd4000bf45320 */
[----:B------:R-:W-:Y:S01]  /*04c0*/  VOTEU.ANY UP1, P0 ;  /* 0x0000000000ff7886 */ /* 0x000fe20000020100 */
[----:B------:R-:W-:-:S04]  /*04d0*/  @!UP2 USEL UR6, URZ, 0xffffffff, UP1 ;  /* 0xffffffffff06a887 */ /* 0x000fc80008800000 */
[----:B------:R-:W-:-:S04]  /*04e0*/  ULOP3.LUT UR6, UR6, 0x1, URZ, 0xc0, !UPT ;  /* 0x0000000106067892 */ /* 0x000fc8000f8ec0ff */
[----:B------:R-:W-:-:S11]  /*04f0*/  UISETP.NE.U32.AND UP5, UPT, UR6, 0x1, UPT ;  /* 0x000000010600788c */ /* 0x000fd6000bfa5070 */
.L_x_8:
[----:B------:R-:W3:Y:S01]  /*0500*/  SHFL.IDX PT, R0, R96, RZ, 0x1f ;  /* 0x00001fff60007589 */ /* 0x000ee200000e0000 */
[----:B------:R-:W-:-:S04]  /*0510*/  UISETP.NE.AND UP1, UPT, UR10, 0x2, UPT ;  /* 0x000000020a00788c */ /* 0x000fc8000bf25270 */
[----:B------:R-:W-:Y:S02]  /*0520*/  UISETP.EQ.AND UP2, UPT, UR5, URZ, !UP1 ;  /* 0x000000ff0500728c */ /* 0x000fe4000cf42270 */
[----:B------:R-:W-:-:S04]  /*0530*/  USEL UR6, URZ, 0x1, UP1 ;  /* 0x00000001ff067887 */ /* 0x000fc80008800000 */
[----:B------:R-:W-:Y:S02]  /*0540*/  PLOP3.LUT P5, PT, P1, PT, UP2, 0x80, 0x8 ;  /* 0x000000000008781c */ /* 0x000fe40000faf028 */
[----:B---3--:R-:W-:-:S13]  /*0550*/  ISETP.NE.AND P0, PT, R0, RZ, PT ;  /* 0x000000ff0000720c */ /* 0x008fda0003f05270 */
[----:B------:R-:W-:Y:S05]  /*0560*/  @P0 BRA `(.L_x_9) ;  /* 0x0000000000b00947 */ /* 0x000fea0003800000 */
[----:B------:R-:W-:Y:S01]  /*0570*/  ELECT P0, URZ, PT ;  /* 0x0000000000ff782f */ /* 0x000fe20003800000 */
[----:B------:R-:W-:-:S12]  /*0580*/  BSSY.RECONVERGENT B0, `(.L_x_9) ;  /* 0x000002a000007945 */ /* 0x000fd80003800200 */
[----:B------:R-:W-:Y:S05]  /*0590*/  @!P0 BRA `(.L_x_10) ;  /* 0x0000000000a08947 */ /* 0x000fea0003800000 */
[----:B------:R-:W-:Y:S01]  /*05a0*/  UMOV UR8, 0x400 ;  /* 0x0000040000087882 */ /* 0x000fe20000000000 */
[----:B------:R-:W-:Y:S01]  /*05b0*/  UMOV UR7, 0x1 ;  /* 0x0000000100077882 */ /* 0x000fe20000000000 */
[----:B------:R-:W-:Y:S02]  /*05c0*/  ULEA UR8, UR37, UR8, 0x18 ;  /* 0x0000000825087291 */ /* 0x000fe4000f8ec0ff */
[----:B------:R-:W-:-:S04]  /*05d0*/  UIADD3 UR12, UPT, UPT, -UR7, 0x100000, URZ ;  /* 0x00100000070c7890 */ /* 0x000fc8000fffe1ff */
[----:B------:R-:W-:Y:S02]  /*05e0*/  USHF.L.U32 UR13, UR12, 0xb, URZ ;  /* 0x0000000b0c0d7899 */ /* 0x000fe400080006ff */
[----:B------:R-:W-:Y:S01]  /*05f0*/  USHF.L.U32 UR12, UR12, 0x1, URZ ;  /* 0x000000010c0c7899 */ /* 0x000fe200080006ff */
[----:B------:R-:W3:Y:S11]  /*0600*/  FENCE.VIEW.ASYNC.S ;  /* 0x00000000000073c6 */ /* 0x000ef60000000000 */
[----:B---3--:R3:W4:Y:S01]  /*0610*/  SYNCS.EXCH.64 URZ, [UR8], UR12 ;  /* 0x0000000c08ff75b2 */ /* 0x0087220008000100 */
[----:B------:R3:W1:Y:S01]  /*0620*/  SYNCS.EXCH.64 URZ, [UR8+0x80], UR12 ;  /* 0x0000800c08ff75b2 */ /* 0x0006620008000100 */
        /* <DEDUP_REMOVED lines=29> */
[----:B------:R3:W1:Y:S02]  /*0800*/  SYNCS.EXCH.64 URZ, [UR8+0xf8], UR12 ;  /* 0x0000f80c08ff75b2 */ /* 0x0006640008000100 */
[----:B---34-:R-:W-:Y:S01]  /*0810*/  NOP ;  /* 0x0000000000007918 */ /* 0x018fe20000000000 */
.L_x_10:
[----:B------:R-:W-:Y:S05]  /*0820*/  BSYNC.RECONVERGENT B0 ;  /* 0x0000000000007941 */ /* 0x000fea0003800200 */
.L_x_9:
[----:B------:R-:W3:Y:S01]  /*0830*/  SHFL.IDX PT, R0, R96, RZ, 0x1f ;  /* 0x00001fff60007589 */ /* 0x000ee200000e0000 */
[----:B------:R-:W-:Y:S01]  /*0840*/  NOP ;  /* 0x0000000000007918 */ /* 0x000fe20000000000 */
[----:B---3--:R-:W-:-:S13]  /*0850*/  ISETP.NE.AND P0, PT, R0, 0x1, PT ;  /* 0x000000010000780c */ /* 0x008fda0003f05270 */
[----:B------:R-:W-:Y:S05]  /*0860*/  @P0 BRA `(.L_x_11) ;  /* 0x0000000000540947 */ /* 0x000fea0003800000 */
[----:B------:R-:W-:Y:S01]  /*0870*/  UMOV UR9, 0x400 ;  /* 0x0000040000097882 */ /* 0x000fe20000000000 */
[----:B------:R-:W-:Y:S01]  /*0880*/  UMOV UR8, 0x20 ;  /* 0x0000002000087882 */ /* 0x000fe20000000000 */
[----:B------:R-:W-:Y:S01]  /*0890*/  UMOV UR7, 0x80 ;  /* 0x0000008000077882 */ /* 0x000fe20000000000 */
[----:B------:R-:W-:Y:S02]  /*08a0*/  ULEA UR9, UR37, UR9, 0x18 ;  /* 0x0000000925097291 */ /* 0x000fe4000f8ec0ff */
[----:B------:R-:W-:-:S04]  /*08b0*/  UIADD3 UR12, UPT, UPT, -UR8, 0x100000, URZ ;  /* 0x00100000080c7890 */ /* 0x000fc8000fffe1ff */
[----:B------:R-:W-:Y:S02]  /*08c0*/  USHF.L.U32 UR13, UR12, 0xb, URZ ;  /* 0x0000000b0c0d7899 */ /* 0x000fe400080006ff */
[----:B------:R-:W-:Y:S02]  /*08d0*/  USHF.L.U32 UR12, UR12, 0x1, URZ ;  /* 0x000000010c0c7899 */ /* 0x000fe400080006ff */
[----:B------:R-:W-:-:S04]  /*08e0*/  UIADD3 UR14, UPT, UPT, -UR7, 0x100000, URZ ;  /* 0x00100000070e7890 */ /* 0x000fc8000fffe1ff */
[----:B------:R-:W-:Y:S02]  /*08f0*/  USHF.L.U32 UR15, UR14, 0xb, URZ ;  /* 0x0000000b0e0f7899 */ /* 0x000fe400080006ff */
[----:B------:R-:W-:Y:S01]  /*0900*/  USHF.L.U32 UR14, UR14, 0x1, URZ ;  /* 0x000000010e0e7899 */ /* 0x000fe200080006ff */
[----:B------:R-:W-:Y:S01]  /*0910*/  ELECT P0, URZ, PT ;  /* 0x0000000000ff782f */ /* 0x000fe20003800000 */
[----:B------:R-:W3:Y:S02]  /*0920*/  FENCE.VIEW.ASYNC.S ;  /* 0x00000000000073c6 */ /* 0x000ee40000000000 */
[----:B---3--:R3:W4:Y:S08]  /*0930*/  SYNCS.EXCH.64 URZ, [UR9+0x100], UR12 ;  /* 0x0001000c09ff75b2 */ /* 0x0087300008000100 */
[----:B------:R3:W1:Y:S01]  /*0940*/  SYNCS.EXCH.64 URZ, [UR9+0x120], UR14 ;  /* 0x0001200e09ff75b2 */ /* 0x0006620008000100 */
[----:B------:R3:W1:Y:S01]  /*0950*/  SYNCS.EXCH.64 URZ, [UR9+0x108], UR12 ;  /* 0x0001080c09ff75b2 */ /* 0x0006620008000100 */
[----:B------:R3:W1:Y:S01]  /*0960*/  SYNCS.EXCH.64 URZ, [UR9+0x128], UR14 ;  /* 0x0001280e09ff75b2 */ /* 0x0006620008000100 */
[----:B------:R3:W1:Y:S01]  /*0970*/  SYNCS.EXCH.64 URZ, [UR9+0x110], UR12 ;  /* 0x0001100c09ff75b2 */ /* 0x0006620008000100 */
[----:B------:R3:W1:Y:S01]  /*0980*/  SYNCS.EXCH.64 URZ, [UR9+0x130], UR14 ;  /* 0x0001300e09ff75b2 */ /* 0x0006620008000100 */
[----:B------:R3:W1:Y:S01]  /*0990*/  SYNCS.EXCH.64 URZ, [UR9+0x118], UR12 ;  /* 0x0001180c09ff75b2 */ /* 0x0006620008000100 */
[----:B------:R3:W1:Y:S01]  /*09a0*/  SYNCS.EXCH.64 URZ, [UR9+0x138], UR14 ;  /* 0x0001380e09ff75b2 */ /* 0x0006620008000100 */
[----:B------:R-:W-:Y:S01]  /*09b0*/  NOP ;  /* 0x0000000000007918 */ /* 0x000fe20000000000 */
.L_x_11:
[----:B------:R-:W2:Y:S01]  /*09c0*/  SHFL.IDX PT, R0, R96, RZ, 0x1f ;  /* 0x00001fff60007589 */ /* 0x000ea200000e0000 */
[----:B------:R-:W-:Y:S01]  /*09d0*/  NOP ;  /* 0x0000000000007918 */ /* 0x000fe20000000000 */
[----:B--2---:R-:W-:-:S13]  /*09e0*/  ISETP.NE.AND P0, PT, R0, 0x3, PT ;  /* 0x000000030000780c */ /* 0x004fda0003f05270 */
[----:B------:R-:W-:Y:S05]  /*09f0*/  @P0 BRA `(.L_x_12) ;  /* 0x00000000002c0947 */ /* 0x000fea0003800000 */
[----:B------:R-:W-:Y:S01]  /*0a00*/  UMOV UR8, 0x400 ;  /* 0x0000040000087882 */ /* 0x000fe20000000000 */
[----:B------:R-:W-:Y:S01]  /*0a10*/  UMOV UR7, 0x20 ;  /* 0x0000002000077882 */ /* 0x000fe20000000000 */
[----:B------:R-:W-:Y:S02]  /*0a20*/  ULEA UR8, UR37, UR8, 0x18 ;  /* 0x0000000825087291 */ /* 0x000fe4000f8ec0ff */
[----:B---3--:R-:W-:-:S04]  /*0a30*/  UIADD3 UR12, UPT, UPT, -UR7, 0x100000, URZ ;  /* 0x00100000070c7890 */ /* 0x008fc8000fffe1ff */
[----:B------:R-:W-:Y:S02]  /*0a40*/  USHF.L.U32 UR13, UR12, 0xb, URZ ;  /* 0x0000000b0c0d7899 */ /* 0x000fe400080006ff */
[----:B------:R-:W-:Y:S01]  /*0a50*/  USHF.L.U32 UR12, UR12, 0x1, URZ ;  /* 0x000000010c0c7899 */ /* 0x000fe200080006ff */
[----:B------:R-:W-:Y:S01]  /*0a60*/  ELECT P0, URZ, PT ;  /* 0x0000000000ff782f */ /* 0x000fe20003800000 */
[----:B------:R-:W2:Y:S10]  /*0a70*/  FENCE.VIEW.ASYNC.S ;  /* 0x00000000000073c6 */ /* 0x000eb40000000000 */
[----:B--2---:R2:W3:Y:S01]  /*0a80*/  SYNCS.EXCH.64 URZ, [UR8+0x140], UR12 ;  /* 0x0001400c08ff75b2 */ /* 0x0044e20008000100 */
[----:B------:R2:W1:Y:S01]  /*0a90*/  SYNCS.EXCH.64 URZ, [UR8+0x148], UR12 ;  /* 0x0001480c08ff75b2 */ /* 0x0004620008000100 */
[----:B------:R-:W-:Y:S01]  /*0aa0*/  NOP ;  /* 0x0000000000007918 */ /* 0x000fe20000000000 */
.L_x_12:
[----:B------:R-:W4:Y:S01]  /*0ab0*/  SHFL.IDX PT, R0, R96, RZ, 0x1f ;  /* 0x00001fff60007589 */ /* 0x000f2200000e0000 */
[----:B------:R-:W-:Y:S01]  /*0ac0*/  NOP ;  /* 0x0000000000007918 */ /* 0x000fe20000000000 */
[----:B----4-:R-:W-:-:S13]  /*0ad0*/  ISETP.NE.AND P0, PT, R0, 0x4, PT ;  /* 0x000000040000780c */ /* 0x010fda0003f05270 */
[----:B------:R-:W-:Y:S05]  /*0ae0*/  @P0 BRA `(.L_x_13) ;  /* 0x0000000000480947 */ /* 0x000fea0003800000 */
[----:B---3--:R-:W-:Y:S01]  /*0af0*/  UMOV UR9, 0x1e0 ;  /* 0x000001e000097882 */ /* 0x008fe20000000000 */
[----:B--2---:R-:W-:Y:S01]  /*0b00*/  UMOV UR8, 0x400 ;  /* 0x0000040000087882 */ /* 0x004fe20000000000 */
[----:B------:R-:W-:Y:S01]  /*0b10*/  USEL UR9, UR9, 0x1a0, UP5 ;  /* 0x000001a009097887 */ /* 0x000fe2000a800000 */
        /* <DEDUP_REMOVED lines=9> */
[----:B------:R-:W2:Y:S02]  /*0bb0*/  FENCE.VIEW.ASYNC.S ;  /* 0x00000000000073c6 */ /* 0x000ea40000000000 */
[----:B--2---:R4:W2:Y:S08]  /*0bc0*/  SYNCS.EXCH.64 URZ, [UR8+0x150], UR12 ;  /* 0x0001500c08ff75b2 */ /* 0x0048b00008000100 */
[----:B------:R4:W3:Y:S01]  /*0bd0*/  SYNCS.EXCH.64 URZ, [UR8+0x160], UR14 ;  /* 0x0001600e08ff75b2 */ /* 0x0008e20008000100 */
[----:B------:R4:W1:Y:S01]  /*0be0*/  SYNCS.EXCH.64 URZ, [UR8+0x158], UR12 ;  /* 0x0001580c08ff75b2 */ /* 0x0008620008000100 */
[----:B------:R4:W1:Y:S02]  /*0bf0*/  SYNCS.EXCH.64 URZ, [UR8+0x168], UR14 ;  /* 0x0001680e08ff75b2 */ /* 0x0008640008000100 */
[----:B----4-:R-:W-:Y:S01]  /*0c00*/  NOP ;  /* 0x0000000000007918 */ /* 0x010fe20000000000 */
.L_x_13:
[----:B------:R-:W4:Y:S01]  /*0c10*/  SHFL.IDX PT, R0, R96, RZ, 0x1f ;  /* 0x00001fff60007589 */ /* 0x000f2200000e0000 */
[----:B------:R-:W-:Y:S01]  /*0c20*/  NOP ;  /* 0x0000000000007918 */ /* 0x000fe20000000000 */
[----:B----4-:R-:W-:-:S13]  /*0c30*/  ISETP.NE.AND P0, PT, R0, 0x5, PT ;  /* 0x000000050000780c */ /* 0x010fda0003f05270 */
[----:B------:R-:W-:Y:S05]  /*0c40*/  @P0 BRA `(.L_x_14) ;  /* 0x0000000000540947 */ /* 0x000fea0003800000 */
[----:B---3--:R-:W-:Y:S01]  /*0c50*/  UMOV UR9, 0x400 ;  /* 0x0000040000097882 */ /* 0x008fe20000000000 */
[----:B--2---:R-:W-:Y:S01]  /*0c60*/  UMOV UR8, 0x1 ;  /* 0x0000000100087882 */ /* 0x004fe20000000000 */
        /* <DEDUP_REMOVED lines=13> */
[----:B------:R4:W1:Y:S01]  /*0d40*/  SYNCS.EXCH.64 URZ, [UR9+0x198], UR14 ;  /* 0x0001980e09ff75b2 */ /* 0x0008620008000100 */
[----:B------:R4:W1:Y:S01]  /*0d50*/  SYNCS.EXCH.64 URZ, [UR9+0x180], UR12 ;  /* 0x0001800c09ff75b2 */ /* 0x0008620008000100 */
[----:B------:R4:W1:Y:S01]  /*0d60*/  SYNCS.EXCH.64 URZ, [UR9+0x1a0], UR14 ;  /* 0x0001a00e09ff75b2 */ /* 0x0008620008000100 */
[----:B------:R4:W1:Y:S01]  /*0d70*/  SYNCS.EXCH.64 URZ, [UR9+0x188], UR12 ;  /* 0x0001880c09ff75b2 */ /* 0x0008620008000100 */
[----:B------:R4:W1:Y:S02]  /*0d80*/  SYNCS.EXCH.64 URZ, [UR9+0x1a8], UR14 ;  /* 0x0001a80e09ff75b2 */ /* 0x0008640008000100 */
[----:B----4-:R-:W-:Y:S01]  /*0d90*/  NOP ;  /* 0x0000000000007918 */ /* 0x010fe20000000000 */
.L_x_14:
[----:B------:R-:W4:Y:S01]  /*0da0*/  SHFL.IDX PT, R0, R96, RZ, 0x1f ;  /* 0x00001fff60007589 */ /* 0x000f2200000e0000 */
[----:B------:R-:W-:Y:S01]  /*0db0*/  ISETP.NE.OR P1, PT, RZ, UR10, !P1 ;  /* 0x0000000aff007c0c */ /* 0x000fe2000cf25670 */
[----:B------:R-:W-:Y:S01]  /*0dc0*/  NOP ;  /* 0x0000000000007918 */ /* 0x000fe20000000000 */
[----:B----4-:R-:W-:-:S13]  /*0dd0*/  ISETP.NE.AND P0, PT, R0, 0x3, PT ;  /* 0x000000030000780c */ /* 0x010fda0003f05270 */
[----:B------:R-:W-:Y:S05]  /*0de0*/  @P0 BRA `(.L_x_15) ;  /* 0x0000000000340947 */ /* 0x000fea0003800000 */
[----:B--2---:R-:W-:Y:S01]  /*0df0*/  UMOV UR8, 0x400 ;  /* 0x0000040000087882 */ /* 0x004fe20000000000 */
[----:B------:R-:W-:Y:S01]  /*0e00*/  UMOV UR7, 0x20 ;  /* 0x0000002000077882 */ /* 0x000fe20000000000 */
[----:B------:R-:W-:Y:S02]  /*0e10*/  ULEA UR8, UR37, UR8, 0x18 ;  /* 0x0000000825087291 */ /* 0x000fe4000f8ec0ff */
[----:B---3--:R-:W-:-:S04]  /*0e20*/  UIADD3 UR12, UPT, UPT, -UR7, 0x100000, URZ ;  /* 0x00100000070c7890 */ /* 0x008fc8000fffe1ff */
[----:B------:R-:W-:Y:S02]  /*0e30*/  USHF.L.U32 UR13, UR12, 0xb, URZ ;  /* 0x0000000b0c0d7899 */ /* 0x000fe400080006ff */
[----:B------:R-:W-:Y:S01]  /*0e40*/  USHF.L.U32 UR12, UR12, 0x1, URZ ;  /* 0x000000010c0c7899 */ /* 0x000fe200080006ff */
[----:B------:R-:W-:Y:S01]  /*0e50*/  ELECT P0, URZ, PT ;  /* 0x0000000000ff782f */ /* 0x000fe20003800000 */
[----:B------:R-:W2:Y:S10]  /*0e60*/  FENCE.VIEW.ASYNC.S ;  /* 0x00000000000073c6 */ /* 0x000eb40000000000 */
[----:B--2---:R4:W2:Y:S01]  /*0e70*/  SYNCS.EXCH.64 URZ, [UR8+0x1b0], UR12 ;  /* 0x0001b00c08ff75b2 */ /* 0x0048a20008000100 */
[----:B------:R4:W3:Y:S01]  /*0e80*/  SYNCS.EXCH.64 URZ, [UR8+0x1c0], UR12 ;  /* 0x0001c00c08ff75b2 */ /* 0x0008e20008000100 */
[----:B------:R4:W1:Y:S01]  /*0e90*/  SYNCS.EXCH.64 URZ, [UR8+0x1b8], UR12 ;  /* 0x0001b80c08ff75b2 */ /* 0x0008620008000100 */
[----:B------:R4:W1:Y:S02]  /*0ea0*/  SYNCS.EXCH.64 URZ, [UR8+0x1c8], UR12 ;  /* 0x0001c80c08ff75b2 */ /* 0x0008640008000100 */
[----:B----4-:R-:W-:Y:S01]  /*0eb0*/  NOP ;  /* 0x0000000000007918 */ /* 0x010fe20000000000 */
.L_x_15:
[----:B------:R-:W-:Y:S01]  /*0ec0*/  VOTEU.ALL UP1, P1 ;  /* 0x0000000000ff7886 */ /* 0x000fe20000820000 */
[----:B--2---:R-:W2:Y:S01]  /*0ed0*/  LDCU UR8, c[0x0][0x36c] ;  /* 0x00006d80ff0877ac */ /* 0x004ea20008000800 */
[----:B------:R-:W-:Y:S01]  /*0ee0*/  NOP ;  /* 0x0000000000007918 */ /* 0x000fe20000000000 */
[----:B------:R-:W-:Y:S01]  /*0ef0*/  LOP3.LUT R10, R105, 0x1f, RZ, 0xc0, !PT ;  /* 0x0000001f690a7812 */ /* 0x000fe200078ec0ff */
[----:B---3--:R-:W-:Y:S01]  /*0f00*/  UMOV UR12, 0x20 ;  /* 0x00000020000c7882 */ /* 0x008fe20000000000 */
[----:B------:R-:W-:Y:S01]  /*0f10*/  @!UP1 UMOV UR7, 0x400 ;  /* 0x0000040000079882 */ /* 0x000fe20000000000 */
[----:B------:R-:W-:-:S04]  /*0f20*/  @!UP1 UIADD3 UR12, UPT, UPT, -UR12, 0x100000, URZ ;  /* 0x001000000c0c9890 */ /* 0x000fc8000fffe1ff */
[----:B------:R-:W-:Y:S02]  /*0f30*/  @!UP1 USHF.L.U32 UR13, UR12, 0xb, URZ ;  /* 0x0000000b0c0d9899 */ /* 0x000fe400080006ff */
[----:B------:R-:W-:Y:S02]  /*0f40*/  @!UP1 USHF.L.U32 UR12, UR12, 0x1, URZ ;  /* 0x000000010c0c9899 */ /* 0x000fe400080006ff */
[----:B------:R-:W-:Y:S01]  /*0f50*/  @!UP1 ULEA UR7, UR37, UR7, 0x18 ;  /* 0x0000000725079291 */ /* 0x000fe2000f8ec0ff */
[----:B------:R-:W-:Y:S01]  /*0f60*/  VOTEU.ALL UP1, P1 ;  /* 0x0000000000ff7886 */ /* 0x000fe20000820000 */
[----:B------:R-:W-:Y:S01]  /*0f70*/  UISETP.NE.AND UP4, UPT, UR10, URZ, UPT ;  /* 0x000000ff0a00728c */ /* 0x000fe2000bf85270 */
[----:B------:R-:W3:Y:S09]  /*0f80*/  FENCE.VIEW.ASYNC.S ;  /* 0x00000000000073c6 */ /* 0x000ef20000000000 */
[----:B---3--:R3:W4:Y:S01]  /*0f90*/  @!UP1 SYNCS.EXCH.64 URZ, [UR7+0x1d0], UR12 ;  /* 0x0001d00c07ff95b2 */ /* 0x0087220008000100 */
[----:B--2---:R-:W-:-:S09]  /*0fa0*/  UISETP.EQ.U32.AND UP1, UPT, UR8, 0x1, UPT ;  /* 0x000000010800788c */ /* 0x004fd2000bf22070 */
[----:B------:R-:W-:Y:S05]  /*0fb0*/  BRA.U !UP1, `(.L_x_16) ;  /* 0x0000000109087547 */ /* 0x000fea000b800000 */
[----:B-1--4-:R-:W-:Y:S01]  /*0fc0*/  UCGABAR_ARV ;  /* 0x00000000000079c7 */ /* 0x012fe20008000000 */
[----:B------:R-:W-:Y:S05]  /*0fd0*/  BRA `(.L_x_17) ;  /* 0x0000000000047947 */ /* 0x000fea0003800000 */
.L_x_16:
[----:B-1--4-:R-:W-:Y:S01]  /*0fe0*/  NOP ;  /* 0x0000000000007918 */ /* 0x012fe20000000000 */
.L_x_17:
[----:B------:R-:W1:Y:S01]  /*0ff0*/  S2R R15, SR_CTAID.Y ;  /* 0x00000000000f7919 */ /* 0x000e620000002600 */
[----:B------:R-:W-:-:S05]  /*1000*/  CS2R.32 R91, SR_CgaSize ;  /* 0x00000000005b7805 */ /* 0x000fca0000008a00 */
[----:B------:R-:W-:-:S05]  /*1010*/  IMAD R91, R91, -0xa0, RZ ;  /* 0xffffff605b5b7824 */ /* 0x000fca00078e02ff */
[----:B---3--:R-:W-:-:S14]  /*1020*/  R2UR UR7, R91 ;  /* 0x000000005b0772ca */ /* 0x008fdc00000e0000 */
[----:B------:R-:W2:Y:S01]  /*1030*/  LDCU UR7, c[0x0][UR7+0x2b4] ;  /* 0x00005680070777ac */ /* 0x000ea20008000800 */
[----:B------:R-:W-:-:S05]  /*1040*/  CS2R.32 R0, SR_CgaSize ;  /* 0x0000000000007805 */ /* 0x000fca0000008a00 */
[----:B------:R-:W-:-:S06]  /*1050*/  IMAD R0, R0, -0xa0, RZ ;  /* 0xffffff6000007824 */ /* 0x000fcc00078e02ff */
[----:B------:R-:W3:Y:S01]  /*1060*/  LDC R0, c[0x0][R0+0x2a4] ;  /* 0x0000a90000007b82 */ /* 0x000ee20000000800 */
[----:B------:R-:W-:Y:S01]  /*1070*/  PRMT R8, RZ, 0x7610, R8 ;  /* 0x00007610ff087816 */ /* 0x000fe20000000008 */
[----:B------:R-:W4:Y:S01]  /*1080*/  S2R R9, SR_CTAID.X ;  /* 0x0000000000097919 */ /* 0x000f220000002500 */
[----:B------:R-:W-:-:S05]  /*1090*/  CS2R.32 R91, SR_CgaSize ;  /* 0x00000000005b7805 */ /* 0x000fca0000008a00 */
[----:B------:R-:W-:-:S05]  /*10a0*/  IMAD R91, R91, -0xa0, RZ ;  /* 0xffffff605b5b7824 */ /* 0x000fca00078e02ff */
[----:B------:R-:W-:-:S14]  /*10b0*/  R2UR UR8, R91 ;  /* 0x000000005b0872ca */ /* 0x000fdc00000e0000 */
[----:B------:R-:W3:Y:S01]  /*10c0*/  LDCU UR8, c[0x0][UR8+0x2b0] ;  /* 0x00005600080877ac */ /* 0x000ee20008000800 */
[----:B------:R-:W-:Y:S01]  /*10d0*/  UISETP.NE.AND UP2, UPT, UR10, 0x2, UPT ;  /* 0x000000020a00788c */ /* 0x000fe2000bf45270 */
[----:B------:R-:W2:Y:S01]  /*10e0*/  LDC R11, c[0x0][0xb24] ;  /* 0x0002c900ff0b7b82 */ /* 0x000ea20000000800 */
[----:B------:R-:W-:-:S05]  /*10f0*/  CS2R.32 R2, SR_CgaSize ;  /* 0x0000000000027805 */ /* 0x000fca0000008a00 */
[----:B------:R-:W-:-:S06]  /*1100*/  IMAD R2, R2, -0xa0, RZ ;  /* 0xffffff6002027824 */ /* 0x000fcc00078e02ff */
[----:B------:R-:W3:Y:S08]  /*1110*/  LDC R2, c[0x0][R2+0x2a0] ;  /* 0x0000a80002027b82 */ /* 0x000ef00000000800 */
[----:B------:R-:W3:Y:S01]  /*1120*/  LDC R40, c[0x0][0xb24] ;  /* 0x0002c900ff287b82 */ /* 0x000ee20000000800 */
[----:B-1----:R-:W-:-:S07]  /*1130*/  I2FP.F32.U32 R90, R15 ;  /* 0x0000000f005a7245 */ /* 0x002fce0000201000 */
[----:B------:R-:W1:Y:S01]  /*1140*/  S2UR UR36, SR_CTAID.Z ;  /* 0x00000000002479c3 */ /* 0x000e620000002700 */
[----:B--2---:R-:W-:Y:S01]  /*1150*/  ISETP.GE.AND P0, PT, R11, 0x1, PT ;  /* 0x000000010b00780c */ /* 0x004fe20003f06270 */
[----:B----4-:R-:W-:Y:S01]  /*1160*/  IMAD.MOV.U32 R14, RZ, RZ, R9 ;  /* 0x000000ffff0e7224 */ /* 0x010fe200078e0009 */
[----:B------:R-:W-:Y:S01]  /*1170*/  I2FP.F32.U32 R91, R9 ;  /* 0x00000009005b7245 */ /* 0x000fe20000201000 */
[----:B------:R-:W-:Y:S01]  /*1180*/  FMUL R90, R90, UR7 ;  /* 0x000000075a5a7c20 */ /* 0x000fe20008400000 */
[----:B------:R-:W2:Y:S03]  /*1190*/  LDCU UR7, c[0x0][0xb30] ;  /* 0x00016600ff0777ac */ /* 0x000ea60008000800 */
[----:B---3--:R-:W-:Y:S02]  /*11a0*/  FMUL R91, R91, UR8 ;  /* 0x000000085b5b7c20 */ /* 0x008fe40008400000 */
[----:B------:R-:W3:Y:S08]  /*11b0*/  F2I.U32.TRUNC.NTZ R90, R90 ;  /* 0x0000005a005a7305 */ /* 0x000ef0000020f000 */
[----:B------:R-:W4:Y:S01]  /*11c0*/  F2I.U32.TRUNC.NTZ R91, R91 ;  /* 0x0000005b005b7305 */ /* 0x000f22000020f000 */
[----:B--2---:R-:W-:Y:S01]  /*11d0*/  UISETP.NE.AND UP3, UPT, UR7, 0x1, UPT ;  /* 0x000000010700788c */ /* 0x004fe2000bf65270 */
[----:B---3--:R-:W-:-:S05]  /*11e0*/  IADD3 R90, PT, PT, -R90, RZ, RZ ;  /* 0x000000ff5a5a7210 */ /* 0x008fca0007ffe1ff */
[----:B------:R-:W-:Y:S01]  /*11f0*/  IMAD R90, R0, R90, R15 ;  /* 0x0000005a005a7224 */ /* 0x000fe200078e020f */
[----:B------:R-:W-:Y:S01]  /*1200*/  PRMT R0, RZ, 0x7610, R0 ;  /* 0x00007610ff007816 */ /* 0x000fe20000000000 */
[----:B----4-:R-:W-:-:S04]  /*1210*/  IMAD.MOV R91, RZ, RZ, -R91 ;  /* 0x000000ffff5b7224 */ /* 0x010fc800078e0a5b */
[----:B------:R-:W-:Y:S01]  /*1220*/  IMAD R91, R2, R91, R9 ;  /* 0x0000005b025b7224 */ /* 0x000fe200078e0209 */
[----:B-1----:R-:W-:Y:S06]  /*1230*/  BRA.U UP4, `(.L_x_18) ;  /* 0x0000000104247547 */ /* 0x002fec000b800000 */
[----:B------:R-:W-:Y:S01]  /*1240*/  ISETP.NE.AND P1, PT, R90, RZ, PT ;  /* 0x000000ff5a00720c */ /* 0x000fe20003f25270 */
[----:B------:R-:W-:Y:S01]  /*1250*/  IMAD.MOV.U32 R0, RZ, RZ, 0x3 ;  /* 0x00000003ff007424 */ /* 0x000fe200078e00ff */
[C---:B------:R-:W-:Y:S02]  /*1260*/  LOP3.LUT R2, R91.reuse, 0xfffffffe, RZ, 0xc0, !PT ;  /* 0xfffffffe5b027812 */ /* 0x040fe400078ec0ff */
[----:B------:R-:W-:Y:S02]  /*1270*/  ISETP.LT.U32.OR P1, PT, R91, 0x2, !P1 ;  /* 0x000000025b00780c */ /* 0x000fe40004f21470 */
[----:B------:R-:W-:Y:S02]  /*1280*/  SHF.L.U32 R0, R0, R2, RZ ;  /* 0x0000000200007219 */ /* 0x000fe400000006ff */
[----:B------:R-:W-:Y:S02]  /*1290*/  SEL R4, RZ, 0x1, !P1 ;  /* 0x00000001ff047807 */ /* 0x000fe40004800000 */
[----:B------:R-:W-:-:S05]  /*12a0*/  SEL R3, RZ, 0x2, !P1 ;  /* 0x00000002ff037807 */ /* 0x000fca0004800000 */
[----:B------:R-:W-:-:S05]  /*12b0*/  IMAD.IADD R3, R4, 0x1, R3 ;  /* 0x0000000104037824 */ /* 0x000fca00078e0203 */
[----:B------:R-:W-:Y:S02]  /*12c0*/  PRMT R8, R3, 0x7610, R8 ;  /* 0x0000761003087816 */ /* 0x000fe40000000008 */
.L_x_18:
[----:B------:R-:W-:Y:S05]  /*12d0*/  @!P0 BRA `(.L_x_19) ;  /* 0x0000000000b88947 */ /* 0x000fea0003800000 */
[----:B------:R-:W1:Y:S01]  /*12e0*/  LDC.64 R4, c[0x0][0xb18] ;  /* 0x0002c600ff047b82 */ /* 0x000e620000000a00 */
[----:B------:R-:W-:-:S07]  /*12f0*/  ISETP.NE.AND P0, PT, R11, 0x1, PT ;  /* 0x000000010b00780c */ /* 0x000fce0003f05270 */
[----:B------:R-:W2:Y:S08]  /*1300*/  LDC R14, c[0x0][0xb0c] ;  /* 0x0002c300ff0e7b82 */ /* 0x000eb00000000800 */
[----:B------:R-:W3:Y:S08]  /*1310*/  LDC R16, c[0x0][0x370] ;  /* 0x0000dc00ff107b82 */ /* 0x000ef00000000800 */
[----:B------:R-:W4:Y:S01]  /*1320*/  LDC R13, c[0x0][0x374] ;  /* 0x0000dd00ff0d7b82 */ /* 0x000f220000000800 */
[----:B-1----:R-:W-:-:S07]  /*1330*/  ISETP.NE.AND P1, PT, R4, 0x1, PT ;  /* 0x000000010400780c */ /* 0x002fce0003f25270 */
[----:B------:R-:W3:Y:S01]  /*1340*/  LDC.64 R6, c[0x0][0xb10] ;  /* 0x0002c400ff067b82 */ /* 0x000ee20000000a00 */
[----:B--2---:R-:W-:-:S07]  /*1350*/  ISETP.NE.AND P2, PT, R14, 0x1, PT ;  /* 0x000000010e00780c */ /* 0x004fce0003f45270 */
[----:B------:R-:W1:Y:S08]  /*1360*/  LDC R12, c[0x0][0xb20] ;  /* 0x0002c800ff0c7b82 */ /* 0x000e700000000800 */
[----:B------:R-:W2:Y:S01]  /*1370*/  LDC.64 R2, c[0x0][0xb28] ;  /* 0x0002ca00ff027b82 */ /* 0x000ea20000000a00 */
[----:B----4-:R-:W-:-:S04]  /*1380*/  IMAD.HI.U32 R17, R13, R5, RZ ;  /* 0x000000050d117227 */ /* 0x010fc800078e00ff */
[----:B------:R-:W-:-:S04]  /*1390*/  IMAD.HI.U32 R5, R15, R5, RZ ;  /* 0x000000050f057227 */ /* 0x000fc800078e00ff */
[----:B---3--:R-:W-:-:S05]  /*13a0*/  IMAD.HI.U32 R18, R16, R6, RZ ;  /* 0x0000000610127227 */ /* 0x008fca00078e00ff */
[-C--:B------:R-:W-:Y:S01]  /*13b0*/  @P2 SHF.R.U32.HI R16, RZ, R7.reuse, R18 ;  /* 0x00000007ff102219 */ /* 0x080fe20000011612 */
[----:B------:R-:W-:Y:S01]  /*13c0*/  IMAD.HI.U32 R18, R9, R6, RZ ;  /* 0x0000000609127227 */ /* 0x000fe200078e00ff */
[-C--:B-1----:R-:W-:Y:S02]  /*13d0*/  @P1 SHF.R.U32.HI R13, RZ, R12.reuse, R17 ;  /* 0x0000000cff0d1219 */ /* 0x082fe40000011611 */
[----:B------:R-:W-:Y:S02]  /*13e0*/  SHF.R.U32.HI R5, RZ, R12, R5 ;  /* 0x0000000cff057219 */ /* 0x000fe40000011605 */
[----:B------:R-:W-:Y:S02]  /*13f0*/  SHF.R.U32.HI R18, RZ, R7, R18 ;  /* 0x00000007ff127219 */ /* 0x000fe40000011612 */
[----:B------:R-:W-:Y:S01]  /*1400*/  SEL R5, R15, R5, !P1 ;  /* 0x000000050f057207 */ /* 0x000fe20004800000 */
[----:B--2---:R-:W-:Y:S01]  /*1410*/  IMAD.HI.U32 R17, R13, R2, RZ ;  /* 0x000000020d117227 */ /* 0x004fe200078e00ff */
[----:B------:R-:W-:-:S03]  /*1420*/  SEL R18, R9, R18, !P2 ;  /* 0x0000001209127207 */ /* 0x000fc60005000000 */
[----:B------:R-:W-:Y:S01]  /*1430*/  IMAD.HI.U32 R6, R16, R2, RZ ;  /* 0x0000000210067227 */ /* 0x000fe200078e00ff */
[----:B------:R-:W-:-:S04]  /*1440*/  @P0 SHF.R.U32.HI R13, RZ, R3, R17 ;  /* 0x00000003ff0d0219 */ /* 0x000fc80000011611 */
[----:B------:R-:W-:Y:S01]  /*1450*/  @P0 SHF.R.U32.HI R16, RZ, R3, R6 ;  /* 0x00000003ff100219 */ /* 0x000fe20000011606 */
[----:B------:R-:W-:-:S04]  /*1460*/  IMAD R13, R13, R11, RZ ;  /* 0x0000000b0d0d7224 */ /* 0x000fc800078e02ff */
[----:B------:R-:W-:Y:S01]  /*1470*/  IMAD R6, R16, R11, RZ ;  /* 0x0000000b10067224 */ /* 0x000fe200078e02ff */
[----:B------:R-:W-:-:S04]  /*1480*/  ISETP.GE.AND P1, PT, R5, R13, PT ;  /* 0x0000000d0500720c */ /* 0x000fc80003f26270 */
[----:B------:R-:W-:Y:S01]  /*1490*/  ISETP.GE.OR P1, PT, R18, R6, P1 ;  /* 0x000000061200720c */ /* 0x000fe20000f26670 */
[----:B------:R-:W-:-:S05]  /*14a0*/  IMAD.HI.U32 R6, R5, R2, RZ ;  /* 0x0000000205067227 */ /* 0x000fca00078e00ff */
[----:B------:R-:W-:-:S04]  /*14b0*/  SHF.R.U32.HI R6, RZ, R3, R6 ;  /* 0x00000003ff067219 */ /* 0x000fc80000011606 */
[----:B------:R-:W-:-:S03]  /*14c0*/  SEL R6, R5, R6, !P0 ;  /* 0x0000000605067207 */ /* 0x000fc60004000000 */
[----:B------:R-:W-:Y:S01]  /*14d0*/  @!P1 IMAD.HI.U32 R7, R18, R2, RZ ;  /* 0x0000000212079227 */ /* 0x000fe200078e00ff */
[----:B------:R-:W-:-:S04]  /*14e0*/  IADD3 R2, PT, PT, -R6, RZ, RZ ;  /* 0x000000ff06027210 */ /* 0x000fc80007ffe1ff */
[----:B------:R-:W-:Y:S01]  /*14f0*/  @!P1 SHF.R.U32.HI R3, RZ, R3, R7 ;  /* 0x00000003ff039219 */ /* 0x000fe20000011607 */
[----:B------:R-:W-:Y:S01]  /*1500*/  IMAD R2, R11, R2, R5 ;  /* 0x000000020b027224 */ /* 0x000fe200078e0205 */
[----:B------:R-:W-:Y:S02]  /*1510*/  IADD3 R7, PT, PT, -R5, RZ, RZ ;  /* 0x000000ff05077210 */ /* 0x000fe40007ffe1ff */
[----:B------:R-:W-:-:S03]  /*1520*/  @!P1 SEL R3, R18, R3, !P0 ;  /* 0x0000000312039207 */ /* 0x000fc60004000000 */
[----:B------:R-:W-:Y:S02]  /*1530*/  IMAD R7, R4, R7, R15 ;  /* 0x0000000704077224 */ /* 0x000fe400078e020f */
[--C-:B------:R-:W-:Y:S02]  /*1540*/  @!P1 IMAD.IADD R6, R6, 0x1, -R3.reuse ;  /* 0x0000000106069824 */ /* 0x100fe400078e0a03 */
[----:B------:R-:W-:Y:S01]  /*1550*/  @!P1 IMAD R3, R2, R16, R3 ;  /* 0x0000001002039224 */ /* 0x000fe200078e0203 */
[----:B------:R-:W-:Y:S01]  /*1560*/  IADD3 R2, PT, PT, -R18, RZ, RZ ;  /* 0x000000ff12027210 */ /* 0x000fe20007ffe1ff */
[----:B------:R-:W-:Y:S02]  /*1570*/  @!P1 IMAD R5, R6, R11, R18 ;  /* 0x0000000b06059224 */ /* 0x000fe400078e0212 */
[----:B------:R-:W-:Y:S02]  /*1580*/  @!P1 IMAD.MOV.U32 R18, RZ, RZ, R3 ;  /* 0x000000ffff129224 */ /* 0x000fe400078e0003 */
[----:B------:R-:W-:-:S02]  /*1590*/  IMAD R2, R14, R2, R9 ;  /* 0x000000020e027224 */ /* 0x000fc400078e0209 */
[----:B------:R-:W-:Y:S02]  /*15a0*/  IMAD R15, R5, R4, R7 ;  /* 0x00000004050f7224 */ /* 0x000fe400078e0207 */
[----:B------:R-:W-:Y:S02]  /*15b0*/  IMAD R14, R18, R14, R2 ;  /* 0x0000000e120e7224 */ /* 0x000fe400078e0202 */
.L_x_19:
[----:B------:R-:W-:Y:S05]  /*15c0*/  BRA.U UP3, `(.L_x_20) ;  /* 0x0000000103407547 */ /* 0x000fea000b800000 */
[----:B------:R-:W1:Y:S08]  /*15d0*/  LDC.64 R4, c[0x0][0xb10] ;  /* 0x0002c400ff047b82 */ /* 0x000e700000000a00 */
[----:B------:R-:W2:Y:S08]  /*15e0*/  LDC.64 R2, c[0x0][0xb18] ;  /* 0x0002c600ff027b82 */ /* 0x000eb00000000a00 */
[----:B------:R-:W3:Y:S08]  /*15f0*/  LDC R6, c[0x0][0xb20] ;  /* 0x0002c800ff067b82 */ /* 0x000ef00000000800 */
[----:B------:R-:W4:Y:S01]  /*1600*/  LDC R7, c[0x0][0xb0c] ;  /* 0x0002c300ff077b82 */ /* 0x000f220000000800 */
[----:B-1----:R-:W-:-:S05]  /*1610*/  IMAD.HI.U32 R4, R14, R4, RZ ;  /* 0x000000040e047227 */ /* 0x002fca00078e00ff */
[----:B------:R-:W-:Y:S01]  /*1620*/  SHF.R.U32.HI R4, RZ, R5, R4 ;  /* 0x00000005ff047219 */ /* 0x000fe20000011604 */
[----:B--2---:R-:W-:Y:S01]  /*1630*/  IMAD.HI.U32 R3, R15, R3, RZ ;  /* 0x000000030f037227 */ /* 0x004fe200078e00ff */
[----:B------:R-:W-:-:S04]  /*1640*/  ISETP.NE.AND P0, PT, R2, 0x1, PT ;  /* 0x000000010200780c */ /* 0x000fc80003f05270 */
[----:B---3--:R-:W-:-:S04]  /*1650*/  SHF.R.U32.HI R3, RZ, R6, R3 ;  /* 0x00000006ff037219 */ /* 0x008fc80000011603 */
[----:B------:R-:W-:Y:S02]  /*1660*/  SEL R3, R15, R3, !P0 ;  /* 0x000000030f037207 */ /* 0x000fe40004000000 */
[----:B----4-:R-:W-:-:S04]  /*1670*/  ISETP.NE.AND P1, PT, R7, 0x1, PT ;  /* 0x000000010700780c */ /* 0x010fc80003f25270 */
[----:B------:R-:W-:-:S05]  /*1680*/  SEL R5, R14, R4, !P1 ;  /* 0x000000040e057207 */ /* 0x000fca0004800000 */
[----:B------:R-:W-:Y:S02]  /*1690*/  IMAD.IADD R4, R3, 0x1, -R5 ;  /* 0x0000000103047824 */ /* 0x000fe400078e0a05 */
[----:B------:R-:W-:Y:S02]  /*16a0*/  IMAD.IADD R3, R5, 0x1, -R3 ;  /* 0x0000000105037824 */ /* 0x000fe400078e0a03 */
[----:B------:R-:W-:Y:S02]  /*16b0*/  IMAD R14, R4, R7, R14 ;  /* 0x00000007040e7224 */ /* 0x000fe400078e020e */
[----:B------:R-:W-:Y:S02]  /*16c0*/  IMAD R15, R3, R2, R15 ;  /* 0x00000002030f7224 */ /* 0x000fe400078e020f */
.L_x_20:
[----:B------:R-:W-:Y:S05]  /*16d0*/  BRA.U !UP1, `(.L_x_21) ;  /* 0x00000001090c7547 */ /* 0x000fea000b800000 */
[----:B------:R-:W-:Y:S01]  /*16e0*/  UCGABAR_WAIT ;  /* 0x0000000000007dc7 */ /* 0x000fe20008000000 */
[----:B------:R-:W-:Y:S01]  /*16f0*/  CCTL.IVALL ;  /* 0x00000000ff00798f */ /* 0x000fe20002000000 */
[----:B------:R-:W-:Y:S05]  /*1700*/  BRA `(.L_x_22) ;  /* 0x0000000000047947 */ /* 0x000fea0003800000 */
.L_x_21:
[----:B------:R-:W-:Y:S06]  /*1710*/  BAR.SYNC.DEFER_BLOCKING 0x0 ;  /* 0x0000000000007b1d */ /* 0x000fec0000010000 */
.L_x_22:
[----:B------:R-:W-:Y:S05]  /*1720*/  BRA.U UP2, `(.L_x_23) ;  /* 0x0000001902647547 */ /* 0x000fea000b800000 */
[----:B------:R-:W1:Y:S01]  /*1730*/  LDCU UR4, c[0x0][0x38c] ;  /* 0x00007180ff0477ac */ /* 0x000e620008000800 */
[----:B------:R-:W2:Y:S01]  /*1740*/  LDC R8, c[0x0][0x370] ;  /* 0x0000dc00ff087b82 */ /* 0x000ea20000000800 */
[C---:B------:R-:W-:Y:S01]  /*1750*/  IMAD.SHL.U32 R19, R9.reuse, 0x80, RZ ;  /* 0x0000008009137824 */ /* 0x040fe200078e00ff */
[----:B------:R-:W-:Y:S01]  /*1760*/  PLOP3.LUT P1, PT, PT, PT, UP5, 0x80, 0x8 ;  /* 0x000000000008781c */ /* 0x000fe20003f2f058 */
[----:B------:R-:W-:Y:S01]  /*1770*/  UISETP.NE.AND UP1, UPT, UR10, URZ, UPT ;  /* 0x000000ff0a00728c */ /* 0x000fe2000bf25270 */
[----:B------:R-:W-:Y:S01]  /*1780*/  ISETP.NE.AND P4, PT, R10, RZ, P5 ;  /* 0x000000ff0a00720c */ /* 0x000fe20002f85270 */
[----:B------:R-:W-:Y:S01]  /*1790*/  IMAD.SHL.U32 R18, R9, 0x40, RZ ;  /* 0x0000004009127824 */ /* 0x000fe200078e00ff */
[----:B------:R-:W-:Y:S01]  /*17a0*/  PLOP3.LUT P1, PT, P1, PT, PT, 0x8, 0x80 ;  /* 0x000000000080781c */ /* 0x000fe20000f2e170 */
[----:B------:R-:W-:Y:S01]  /*17b0*/  IMAD.MOV.U32 R17, RZ, RZ, 0x1 ;  /* 0x00000001ff117424 */ /* 0x000fe200078e00ff */
[----:B------:R-:W3:Y:S01]  /*17c0*/  LDC R0, c[0x0][0x374] ;  /* 0x0000dd00ff007b82 */ /* 0x000ee20000000800 */
[----:B------:R-:W-:Y:S01]  /*17d0*/  IMAD.MOV.U32 R16, RZ, RZ, RZ ;  /* 0x000000ffff107224 */ /* 0x000fe200078e00ff */
[----:B------:R-:W-:Y:S01]  /*17e0*/  CS2R R12, SRZ ;  /* 0x00000000000c7805 */ /* 0x000fe2000001ff00 */
[----:B------:R-:W-:Y:S01]  /*17f0*/  IMAD.MOV.U32 R11, RZ, RZ, 0x1 ;  /* 0x00000001ff0b7424 */ /* 0x000fe200078e00ff */
[----:B------:R-:W-:Y:S01]  /*1800*/  LOP3.LUT R19, R19, 0x80, RZ, 0xc0, !PT ;  /* 0x0000008013137812 */ /* 0x000fe200078ec0ff */
[----:B------:R-:W4:Y:S01]  /*1810*/  LDCU.64 UR14, c[0x0][0x348] ;  /* 0x00006900ff0e77ac */ /* 0x000f220008000a00 */
[----:B-1----:R-:W-:-:S02]  /*1820*/  UIADD3 UR5, UPT, UPT, UR4, 0x1f, URZ ;  /* 0x0000001f04057890 */ /* 0x002fc4000fffe0ff */
[----:B------:R-:W-:Y:S02]  /*1830*/  USEL UR22, UR6, 0x2, UP1 ;  /* 0x0000000206167887 */ /* 0x000fe40008800000 */
[----:B------:R-:W-:Y:S01]  /*1840*/  USHF.R.S32.HI UR7, URZ, 0x1f, UR5 ;  /* 0x0000001fff077899 */ /* 0x000fe20008011405 */
[----:B------:R-:W-:-:S03]  /*1850*/  UMOV UR23, URZ ;  /* 0x000000ff00177c82 */ /* 0x000fc60008000000 */
[----:B------:R-:W-:Y:S02]  /*1860*/  ULEA.HI UR7, UR7, UR5, URZ, 0x5 ;  /* 0x0000000507077291 */ /* 0x000fe4000f8f28ff */
[----:B------:R-:W-:Y:S02]  /*1870*/  UIADD3 UR5, UPT, UPT, UR4, -0x1, URZ ;  /* 0xffffffff04057890 */ /* 0x000fe4000fffe0ff */
[----:B------:R-:W-:Y:S02]  /*1880*/  USHF.R.S32.HI UR7, URZ, 0x5, UR7 ;  /* 0x00000005ff077899 */ /* 0x000fe40008011407 */
[----:B------:R-:W-:Y:S02]  /*1890*/  UISETP.GE.U32.AND UP2, UPT, UR5, -0x3f, UPT ;  /* 0xffffffc10500788c */ /* 0x000fe4000bf46070 */
[----:B------:R-:W-:Y:S02]  /*18a0*/  UISETP.LT.U32.AND UP0, UPT, UR7, 0x10, UPT ;  /* 0x000000100700788c */ /* 0x000fe4000bf01070 */
[----:B------:R-:W-:-:S02]  /*18b0*/  UIADD3 UR4, UPT, UPT, UR4, 0x3e, URZ ;  /* 0x0000003e04047890 */ /* 0x000fc4000fffe0ff */
[----:B------:R-:W-:-:S04]  /*18c0*/  USEL UR5, UR7, 0x10, UP0 ;  /* 0x0000001007057887 */ /* 0x000fc80008000000 */
[----:B------:R-:W-:Y:S02]  /*18d0*/  UIADD3 UR21, UPT, UPT, UR5, -0x1, URZ ;  /* 0xffffffff05157890 */ /* 0x000fe4000fffe0ff */
[----:B------:R-:W-:Y:S02]  /*18e0*/  @UP2 UIADD3 UR21, UPT, UPT, UR5, URZ, URZ ;  /* 0x000000ff05152290 */ /* 0x000fe4000fffe0ff */
[----:B------:R-:W-:Y:S02]  /*18f0*/  UIADD3 UR24, UPT, UPT, UR7, -UR5, URZ ;  /* 0x8000000507187290 */ /* 0x000fe4000fffe0ff */
[----:B------:R-:W-:Y:S02]  /*1900*/  UIADD3 UR13, UPT, UPT, UR21, 0x1, URZ ;  /* 0x00000001150d7890 */ /* 0x000fe4000fffe0ff */
[----:B--2-4-:R-:W-:-:S12]  /*1910*/  UIADD3 UR21, UPT, UPT, -UR21, URZ, URZ ;  /* 0x000000ff15157290 */ /* 0x014fd8000fffe1ff */
.L_x_43:
[----:B------:R-:W-:Y:S01]  /*1920*/  UISETP.NE.AND UP0, UPT, UR37, URZ, UPT ;  /* 0x000000ff2500728c */ /* 0x000fe2000bf05270 */
[----:B------:R-:W1:Y:S08]  /*1930*/  S2UR UR37, SR_CgaCtaId ;  /* 0x00000000002579c3 */ /* 0x000e700000008800 */
[----:B------:R-:W-:Y:S05]  /*1940*/  BRA.U UP0, `(.L_x_24) ;  /* 0x0000000100347547 */ /* 0x000fea000b800000 */
[----:B------:R-:W2:Y:S01]  /*1950*/  S2R R2, SR_CgaCtaId ;  /* 0x0000000000027919 */ /* 0x000ea20000008800 */
[----:B------:R-:W-:-:S04]  /*1960*/  MOV R3, 0x400 ;  /* 0x0000040000037802 */ /* 0x000fc80000000f00 */
[----:B--2---:R-:W-:Y:S02]  /*1970*/  LEA R2, R2, R3, 0x18 ;  /* 0x0000000302027211 */ /* 0x004fe400078ec0ff */
[----:B------:R-:W-:-:S03]  /*1980*/  SHF.L.U32 R3, R11, 0x1f, RZ ;  /* 0x0000001f0b037819 */ /* 0x000fc600000006ff */
[----:B------:R-:W-:-:S04]  /*1990*/  IMAD R2, R12, 0x8, R2 ;  /* 0x000000080c027824 */ /* 0x000fc800078e0202 */
[----:B------:R-:W2:Y:S02]  /*19a0*/  SYNCS.PHASECHK.TRANS64.TRYWAIT P0, [R2+URZ+0x1c0], R3 ;  /* 0x0001c003020075a7 */ /* 0x000ea400080011ff */
[----:B--2---:R-:W-:Y:S05]  /*19b0*/  @!P0 BRA `(.L_x_25) ;  /* 0x0000008400588947 */ /* 0x004fea0003800000 */
.L_x_162:
[----:B------:R-:W-:Y:S01]  /*19c0*/  VIADD R12, R12, 0x1 ;  /* 0x000000010c0c7836 */ /* 0x000fe20000000000 */
[----:B------:R2:W-:Y:S04]  /*19d0*/  SYNCS.ARRIVE.TRANS64.A1T0 RZ, [R2+URZ+0x1b0], RZ ;  /* 0x0001b0ff02ff79a7 */ /* 0x0005e800081000ff */
[----:B------:R-:W-:-:S04]  /*19e0*/  ISETP.NE.AND P0, PT, R12, 0x2, PT ;  /* 0x000000020c00780c */ /* 0x000fc80003f05270 */
[----:B------:R-:W-:Y:S02]  /*19f0*/  SEL R12, R12, RZ, P0 ;  /* 0x000000ff0c0c7207 */ /* 0x000fe40000000000 */
[----:B--2---:R-:W-:-:S04]  /*1a00*/  SEL R2, RZ, 0x1, P0 ;  /* 0x00000001ff027807 */ /* 0x004fc80000000000 */
[----:B------:R-:W-:-:S07]  /*1a10*/  LOP3.LUT R11, R11, R2, RZ, 0x3c, !PT ;  /* 0x000000020b0b7212 */ /* 0x000fce00078e3cff */
.L_x_24:
[----:B------:R-:W-:Y:S01]  /*1a20*/  UMOV UR6, 0x400 ;  /* 0x0000040000067882 */ /* 0x000fe20000000000 */
[----:B------:R-:W-:Y:S01]  /*1a30*/  SHF.L.U32 R2, R17, 0x1f, RZ ;  /* 0x0000001f11027819 */ /* 0x000fe200000006ff */
[----:B-1----:R-:W-:Y:S01]  /*1a40*/  ULEA UR6, UR37, UR6, 0x18 ;  /* 0x0000000625067291 */ /* 0x002fe2000f8ec0ff */
[----:B------:R-:W-:Y:S01]  /*1a50*/  R2UR UR35, R18 ;  /* 0x00000000122372ca */ /* 0x000fe200000e0000 */
[----:B------:R-:W-:Y:S01]  /*1a60*/  UISETP.GE.U32.AND UP0, UPT, UR4, 0x3f, UPT ;  /* 0x0000003f0400788c */ /* 0x000fe2000bf06070 */
[----:B------:R-:W-:Y:S01]  /*1a70*/  R2UR UR11, R19 ;  /* 0x00000000130b72ca */ /* 0x000fe200000e0000 */
[----:B------:R-:W-:Y:S01]  /*1a80*/  ULEA UR8, UR23, UR6, 0x3 ;  /* 0x0000000617087291 */ /* 0x000fe2000f8e18ff */
[----:B------:R-:W-:-:S08]  /*1a90*/  UMOV UR25, URZ ;  /* 0x000000ff00197c82 */ /* 0x000fd00008000000 */
[----:B------:R1:W2:Y:S01]  /*1aa0*/  SYNCS.PHASECHK.TRANS64.TRYWAIT P0, [UR8+0x80], R2 ;  /* 0x00008002ff0075a7 */ /* 0x0002a20008001108 */
[----:B------:R-:W-:-:S13]  /*1ab0*/  R2UR UR8, R15 ;  /* 0x000000000f0872ca */ /* 0x000fda00000e0000 */
[----:B------:R-:W-:Y:S01]  /*1ac0*/  ULEA UR11, UR8, UR11, 0x8 ;  /* 0x0000000b080b7291 */ /* 0x000fe2000f8e40ff */
[----:B-1----:R-:W-:-:S05]  /*1ad0*/  LEA.HI R2, R14, R14, RZ, 0x1 ;  /* 0x0000000e0e027211 */ /* 0x002fca00078f08ff */
[----:B------:R-:W-:-:S05]  /*1ae0*/  IMAD.SHL.U32 R2, R2, 0x40, RZ ;  /* 0x0000004002027824 */ /* 0x000fca00078e00ff */
[----:B------:R-:W-:-:S04]  /*1af0*/  LOP3.LUT R2, R2, 0xffffff80, RZ, 0xc0, !PT ;  /* 0xffffff8002027812 */ /* 0x000fc800078ec0ff */
[----:B------:R-:W-:-:S13]  /*1b00*/  R2UR UR9, R2 ;  /* 0x00000000020972ca */ /* 0x000fda00000e0000 */
[----:B------:R-:W-:Y:S01]  /*1b10*/  ULOP3.LUT UR35, UR9, 0x40, UR35, 0xf8, !UPT ;  /* 0x0000004009237892 */ /* 0x000fe2000f8ef823 */
[----:B------:R-:W-:Y:S11]  /*1b20*/  BRA.U !UP0, `(.L_x_26) ;  /* 0x0000000108c07547 */ /* 0x000ff6000b800000 */
[----:B------:R-:W-:Y:S01]  /*1b30*/  UMOV UR16, UR21 ;  /* 0x0000001500107c82 */ /* 0x000fe20008000000 */
[----:B------:R-:W-:Y:S01]  /*1b40*/  UMOV UR17, UR23 ;  /* 0x0000001700117c82 */ /* 0x000fe20008000000 */
[----:B------:R-:W-:-:S05]  /*1b50*/  UMOV UR34, URZ ;  /* 0x000000ff00227c82 */ /* 0x000fca0008000000 */
.L_x_32:
[----:B------:R-:W-:Y:S01]  /*1b60*/  ULEA UR33, UR17, UR6, 0x3 ;  /* 0x0000000611217291 */ /* 0x000fe2000f8e18ff */
[----:B------:R-:W-:Y:S01]  /*1b70*/  @P5 MOV R3, 0x6000 ;  /* 0x0000600000035802 */ /* 0x000fe20000000f00 */
[----:B-12-4-:R-:W-:Y:S10]  /*1b80*/  @P0 BRA `(.L_x_27) ;  /* 0x00000000000c0947 */ /* 0x016ff40003800000 */
[----:B------:R-:W-:-:S04]  /*1b90*/  SHF.L.U32 R4, R17, 0x1f, RZ ;  /* 0x0000001f11047819 */ /* 0x000fc800000006ff */
[----:B------:R-:W1:Y:S02]  /*1ba0*/  SYNCS.PHASECHK.TRANS64.TRYWAIT P0, [UR33+0x80], R4 ;  /* 0x00008004ff0075a7 */ /* 0x000e640008001121 */
[----:B-1----:R-:W-:Y:S05]  /*1bb0*/  @!P0 BRA `(.L_x_28) ;  /* 0x0000008000ec8947 */ /* 0x002fea0003800000 */
.L_x_27:
[----:B------:R2:W-:Y:S01]  /*1bc0*/  @P5 SYNCS.ARRIVE.TRANS64 RZ, [UR33], R3 ;  /* 0x00000003ffff59a7 */ /* 0x0005e20008000021 */
[----:B------:R-:W-:Y:S02]  /*1bd0*/  ULOP3.LUT UR8, UR22, 0x2, URZ, 0xfc, !UPT ;  /* 0x0000000216087892 */ /* 0x000fe4000f8efcff */
[----:B------:R-:W-:Y:S02]  /*1be0*/  UIADD3 UR16, UPT, UPT, UR16, 0x1, URZ ;  /* 0x0000000110107890 */ /* 0x000fe4000fffe0ff */
[----:B------:R-:W-:Y:S02]  /*1bf0*/  UISETP.NE.AND UP0, UPT, UR8, 0x2, UPT ;  /* 0x000000020800788c */ /* 0x000fe4000bf05270 */
[----:B------:R-:W-:-:S07]  /*1c00*/  UISETP.NE.AND UP2, UPT, UR16, 0x1, UPT ;  /* 0x000000011000788c */ /* 0x000fce000bf45270 */
[----:B------:R-:W-:Y:S05]  /*1c10*/  BRA.U UP0, `(.L_x_29) ;  /* 0x0000000100047547 */ /* 0x000fea000b800000 */
[----:B------:R-:W-:Y:S05]  /*1c20*/  BPT.TRAP 0x1 ;  /* 0x000000040000795c */ /* 0x000fea0000300000 */
.L_x_29:
[----:B------:R-:W-:Y:S04]  /*1c30*/  BSSY.RECONVERGENT B0, `(.L_x_30) ;  /* 0x0000003000007945 */ /* 0x000fe80003800200 */
[----:B------:R-:W-:Y:S05]  /*1c40*/  @!P4 BRA `(.L_x_31) ;  /* 0x000000000004c947 */ /* 0x000fea0003800000 */
[----:B------:R-:W-:Y:S05]  /*1c50*/  BPT.TRAP 0x1 ;  /* 0x000000040000795c */ /* 0x000fea0000300000 */
.L_x_31:
[----:B------:R-:W-:Y:S05]  /*1c60*/  BSYNC.RECONVERGENT B0 ;  /* 0x0000000000007941 */ /* 0x000fea0003800200 */
.L_x_30:
[----:B------:R-:W-:Y:S02]  /*1c70*/  UIADD3 UR23, UPT, UPT, UR17, 0x1, URZ ;  /* 0x0000000111177890 */ /* 0x000fe4000fffe0ff */
[----:B------:R-:W-:Y:S02]  /*1c80*/  ULEA UR32, UR17, UR6, 0xc ;  /* 0x0000000611207291 */ /* 0x000fe4000f8e60ff */
[----:B------:R-:W-:Y:S02]  /*1c90*/  UISETP.NE.AND UP0, UPT, UR23, 0x10, UPT ;  /* 0x000000101700788c */ /* 0x000fe4000bf05270 */
[----:B------:R-:W-:Y:S02]  /*1ca0*/  UIADD3 UR28, UP1, UPT, UR14, 0x80, URZ ;  /* 0x000000800e1c7890 */ /* 0x000fe4000ff3e0ff */
[----:B------:R-:W-:Y:S02]  /*1cb0*/  USEL UR9, URZ, 0x1, UP0 ;  /* 0x00000001ff097887 */ /* 0x000fe40008000000 */
[----:B------:R-:W-:-:S02]  /*1cc0*/  USEL UR23, UR23, URZ, UP0 ;  /* 0x000000ff17177287 */ /* 0x000fc40008000000 */
[----:B------:R-:W-:Y:S02]  /*1cd0*/  UIADD3 UR26, UP0, UPT, UR14, 0x180, URZ ;  /* 0x000001800e1a7890 */ /* 0x000fe4000ff1e0ff */
[----:B------:R-:W-:Y:S01]  /*1ce0*/  ULEA UR8, UR23, UR6, 0x3 ;  /* 0x0000000617087291 */ /* 0x000fe2000f8e18ff */
[----:B------:R-:W-:Y:S01]  /*1cf0*/  LOP3.LUT R17, R17, UR9, RZ, 0x3c, !PT ;  /* 0x0000000911117c12 */ /* 0x000fe2000f8e3cff */
[----:B------:R-:W-:Y:S02]  /*1d00*/  ULOP3.LUT UR33, UR33, 0xfefffff8, URZ, 0xc0, !UPT ;  /* 0xfefffff821217892 */ /* 0x000fe4000f8ec0ff */
[----:B------:R-:W-:Y:S01]  /*1d10*/  UIADD3.X UR29, UPT, UPT, URZ, UR15, URZ, UP1, !UPT ;  /* 0x0000000fff1d7290 */ /* 0x000fe20008ffe4ff */
[----:B-1----:R-:W-:Y:S01]  /*1d20*/  SHF.L.U32 R2, R17, 0x1f, RZ ;  /* 0x0000001f11027819 */ /* 0x002fe200000006ff */
[----:B------:R-:W-:Y:S02]  /*1d30*/  UIADD3 UR32, UPT, UPT, UR32, 0x8600, URZ ;  /* 0x0000860020207890 */ /* 0x000fe4000fffe0ff */
[----:B------:R-:W-:Y:S01]  /*1d40*/  UIADD3.X UR27, UPT, UPT, URZ, UR15, URZ, UP0, !UPT ;  /* 0x0000000fff1b7290 */ /* 0x000fe200087fe4ff */
[----:B------:R1:W4:Y:S01]  /*1d50*/  SYNCS.PHASECHK.TRANS64.TRYWAIT P0, [UR8+0x80], R2 ;  /* 0x00008002ff0075a7 */ /* 0x0003220008001108 */
[----:B------:R-:W-:Y:S01]  /*1d60*/  ULEA UR8, UR17, UR6, 0xd ;  /* 0x0000000611087291 */ /* 0x000fe2000f8e68ff */
[----:B------:R-:W-:Y:S01]  /*1d70*/  UMOV UR18, 0x0 ;  /* 0x0000000000127882 */ /* 0x000fe20000000000 */
[----:B------:R-:W-:-:S02]  /*1d80*/  UMOV UR19, 0x10000000 ;  /* 0x1000000000137882 */ /* 0x000fc40000000000 */
[----:B------:R-:W-:Y:S01]  /*1d90*/  UIADD3 UR8, UPT, UPT, UR8, 0x18600, URZ ;  /* 0x0001860008087890 */ /* 0x000fe2000fffe0ff */
[----:B------:R2:W-:Y:S01]  /*1da0*/  UTMALDG.3D.2CTA [UR32], [UR28], desc[UR18] ;  /* 0x000012201c0075b4 */ /* 0x0005e20008211000 */
[----:B------:R-:W-:Y:S01]  /*1db0*/  UMOV UR10, UR34 ;  /* 0x00000022000a7c82 */ /* 0x000fe20008000000 */
[----:B------:R-:W-:Y:S01]  /*1dc0*/  UMOV UR12, UR36 ;  /* 0x00000024000c7c82 */ /* 0x000fe20008000000 */
[----:B------:R-:W-:Y:S01]  /*1dd0*/  UMOV UR9, UR33 ;  /* 0x0000002100097c82 */ /* 0x000fe20008000000 */
[----:B------:R-:W-:Y:S01]  /*1de0*/  UMOV UR25, UR13 ;  /* 0x0000000d00197c82 */ /* 0x000fe20008000000 */
[----:B------:R-:W-:-:S03]  /*1df0*/  UMOV UR17, UR23 ;  /* 0x0000001700117c82 */ /* 0x000fc60008000000 */
[----:B------:R1:W-:Y:S01]  /*1e00*/  UTMALDG.3D.2CTA [UR8], [UR26], desc[UR18] ;  /* 0x000012081a0075b4 */ /* 0x0003e20008211000 */
[----:B--2---:R-:W-:Y:S01]  /*1e10*/  UIADD3 UR34, UPT, UPT, UR34, 0x20, URZ ;  /* 0x0000002022227890 */ /* 0x004fe2000fffe0ff */
[----:B------:R-:W-:Y:S11]  /*1e20*/  BRA.U UP2, `(.L_x_32) ;  /* 0xfffffffd024c7547 */ /* 0x000ff6000b83ffff */
.L_x_26:
[----:B-1----:R-:W-:Y:S01]  /*1e30*/  ULEA UR8, UR23, UR6, 0x3 ;  /* 0x0000000617087291 */ /* 0x002fe2000f8e18ff */
[----:B------:R-:W-:Y:S01]  /*1e40*/  SHF.L.U32 R2, R17, 0x1f, RZ ;  /* 0x0000001f11027819 */ /* 0x000fe200000006ff */
[----:B------:R-:W-:Y:S01]  /*1e50*/  @!P1 SYNCS.ARRIVE.TRANS64.A1T0 RZ, [UR6+0x148], RZ ;  /* 0x000148ffffff99a7 */ /* 0x000fe20008100006 */
[----:B------:R-:W-:-:S06]  /*1e60*/  UISETP.GT.AND UP0, UPT, UR7, UR5, UPT ;  /* 0x000000050700728c */ /* 0x000fcc000bf04270 */
[----:B--2-4-:R1:W2:Y:S03]  /*1e70*/  SYNCS.PHASECHK.TRANS64.TRYWAIT P0, [UR8+0x80], R2 ;  /* 0x00008002ff0075a7 */ /* 0x0142a60008001108 */
[----:B------:R-:W-:Y:S05]  /*1e80*/  BRA.U !UP0, `(.L_x_33) ;  /* 0x0000000108c07547 */ /* 0x000fea000b800000 */
[----:B------:R-:W-:Y:S01]  /*1e90*/  UIADD3 UR26, UPT, UPT, UR24, UR25, URZ ;  /* 0x00000019181a7290 */ /* 0x000fe2000fffe0ff */
[----:B------:R-:W-:-:S11]  /*1ea0*/  UMOV UR27, UR23 ;  /* 0x00000017001b7c82 */ /* 0x000fd60008000000 */
.L_x_39:
[----:B------:R-:W-:Y:S01]  /*1eb0*/  ULEA UR17, UR27, UR6, 0x3 ;  /* 0x000000061b117291 */ /* 0x000fe2000f8e18ff */
[----:B--2---:R-:W-:Y:S01]  /*1ec0*/  @P5 MOV R3, 0x6000 ;  /* 0x0000600000035802 */ /* 0x004fe20000000f00 */
[----:B-12---:R-:W-:Y:S10]  /*1ed0*/  @P0 BRA `(.L_x_34) ;  /* 0x00000000000c0947 */ /* 0x006ff40003800000 */
[----:B------:R-:W-:-:S04]  /*1ee0*/  SHF.L.U32 R4, R17, 0x1f, RZ ;  /* 0x0000001f11047819 */ /* 0x000fc800000006ff */
[----:B------:R-:W2:Y:S02]  /*1ef0*/  SYNCS.PHASECHK.TRANS64.TRYWAIT P0, [UR17+0x80], R4 ;  /* 0x00008004ff0075a7 */ /* 0x000ea40008001111 */
[----:B--2---:R-:W-:Y:S05]  /*1f00*/  @!P0 BRA `(.L_x_35) ;  /* 0x0000008000308947 */ /* 0x004fea0003800000 */
.L_x_34:
[----:B------:R2:W-:Y:S01]  /*1f10*/  @P5 SYNCS.ARRIVE.TRANS64 RZ, [UR17], R3 ;  /* 0x00000003ffff59a7 */ /* 0x0005e20008000011 */
[----:B------:R-:W-:-:S04]  /*1f20*/  ULOP3.LUT UR8, UR22, 0x2, URZ, 0xfc, !UPT ;  /* 0x0000000216087892 */ /* 0x000fc8000f8efcff */
[----:B------:R-:W-:-:S09]  /*1f30*/  UISETP.NE.AND UP0, UPT, UR8, 0x2, UPT ;  /* 0x000000020800788c */ /* 0x000fd2000bf05270 */
[----:B------:R-:W-:Y:S05]  /*1f40*/  BRA.U UP0, `(.L_x_36) ;  /* 0x0000000100047547 */ /* 0x000fea000b800000 */
[----:B------:R-:W-:Y:S05]  /*1f50*/  BPT.TRAP 0x1 ;  /* 0x000000040000795c */ /* 0x000fea0000300000 */
.L_x_36:
[----:B------:R-:W-:Y:S04]  /*1f60*/  BSSY.RECONVERGENT B0, `(.L_x_37) ;  /* 0x0000003000007945 */ /* 0x000fe80003800200 */
[----:B------:R-:W-:Y:S05]  /*1f70*/  @!P4 BRA `(.L_x_38) ;  /* 0x000000000004c947 */ /* 0x000fea0003800000 */
[----:B------:R-:W-:Y:S05]  /*1f80*/  BPT.TRAP 0x1 ;  /* 0x000000040000795c */ /* 0x000fea0000300000 */
.L_x_38:
[----:B------:R-:W-:Y:S05]  /*1f90*/  BSYNC.RECONVERGENT B0 ;  /* 0x0000000000007941 */ /* 0x000fea0003800200 */
.L_x_37:
        /* <DEDUP_REMOVED lines=9> */
[----:B------:R-:W-:Y:S02]  /*2030*/  USHF.L.U32 UR18, UR25, 0x5, URZ ;  /* 0x0000000519127899 */ /* 0x000fe400080006ff */
[----:B------:R-:W-:Y:S01]  /*2040*/  ULOP3.LUT UR17, UR17, 0xfefffff8, URZ, 0xc0, !UPT ;  /* 0xfefffff811117892 */ /* 0x000fe2000f8ec0ff */
[----:B-1----:R-:W-:Y:S01]  /*2050*/  SHF.L.U32 R2, R17, 0x1f, RZ ;  /* 0x0000001f11027819 */ /* 0x002fe200000006ff */
[----:B------:R-:W-:Y:S02]  /*2060*/  UIADD3 UR16, UPT, UPT, UR16, 0x8600, URZ ;  /* 0x0000860010107890 */ /* 0x000fe4000fffe0ff */
[----:B------:R-:W-:Y:S01]  /*2070*/  UIADD3.X UR33, UPT, UPT, URZ, UR15, URZ, UP1, !UPT ;  /* 0x0000000fff217290 */ /* 0x000fe20008ffe4ff */
[----:B------:R4:W1:Y:S01]  /*2080*/  SYNCS.PHASECHK.TRANS64.TRYWAIT P0, [UR8+0x80], R2 ;  /* 0x00008002ff0075a7 */ /* 0x0008620008001108 */
[----:B------:R-:W-:-:S02]  /*2090*/  ULEA UR8, UR27, UR6, 0xd ;  /* 0x000000061b087291 */ /* 0x000fc4000f8e68ff */
[----:B------:R-:W-:Y:S02]  /*20a0*/  UIADD3.X UR31, UPT, UPT, URZ, UR15, URZ, UP0, !UPT ;  /* 0x0000000fff1f7290 */ /* 0x000fe400087fe4ff */
[----:B------:R-:W-:Y:S01]  /*20b0*/  UIADD3 UR8, UPT, UPT, UR8, 0x18600, URZ ;  /* 0x0001860008087890 */ /* 0x000fe2000fffe0ff */
[----:B------:R-:W-:Y:S01]  /*20c0*/  UMOV UR28, 0x0 ;  /* 0x00000000001c7882 */ /* 0x000fe20000000000 */
[----:B------:R-:W-:Y:S01]  /*20d0*/  UMOV UR29, 0x10000000 ;  /* 0x10000000001d7882 */ /* 0x000fe20000000000 */
[----:B------:R-:W-:Y:S01]  /*20e0*/  UMOV UR19, UR35 ;  /* 0x0000002300137c82 */ /* 0x000fe20008000000 */
[----:B------:R-:W-:Y:S01]  /*20f0*/  UMOV UR20, UR36 ;  /* 0x0000002400147c82 */ /* 0x000fe20008000000 */
[----:B------:R-:W-:Y:S01]  /*2100*/  UMOV UR12, UR36 ;  /* 0x00000024000c7c82 */ /* 0x000fe20008000000 */
[----:B------:R-:W-:Y:S01]  /*2110*/  UMOV UR9, UR17 ;  /* 0x0000001100097c82 */ /* 0x000fe20008000000 */
[----:B------:R-:W-:Y:S01]  /*2120*/  UMOV UR10, UR18 ;  /* 0x00000012000a7c82 */ /* 0x000fe20008000000 */
[----:B------:R4:W-:Y:S01]  /*2130*/  UTMALDG.3D.2CTA [UR16], [UR32], desc[UR28] ;  /* 0x00001c10200075b4 */ /* 0x0009e20008211000 */
[----:B------:R-:W-:Y:S01]  /*2140*/  UIADD3 UR25, UPT, UPT, UR25, 0x1, URZ ;  /* 0x0000000119197890 */ /* 0x000fe2000fffe0ff */
[----:B------:R-:W-:-:S03]  /*2150*/  UMOV UR27, UR23 ;  /* 0x00000017001b7c82 */ /* 0x000fc60008000000 */
[----:B------:R-:W-:Y:S01]  /*2160*/  UISETP.NE.AND UP0, UPT, UR25, UR26, UPT ;  /* 0x0000001a1900728c */ /* 0x000fe2000bf05270 */
[----:B------:R4:W-:Y:S08]  /*2170*/  UTMALDG.3D.2CTA [UR8], [UR30], desc[UR28] ;  /* 0x00001c081e0075b4 */ /* 0x0009f00008211000 */
[----:B----4-:R-:W-:Y:S05]  /*2180*/  BRA.U UP0, `(.L_x_39) ;  /* 0xfffffffd00487547 */ /* 0x010fea000b83ffff */
.L_x_33:
[C---:B-1----:R-:W-:Y:S01]  /*2190*/  LEA R2, R16.reuse, UR6, 0x3 ;  /* 0x0000000610027c11 */ /* 0x042fe2000f8e18ff */
[----:B------:R-:W-:Y:S01]  /*21a0*/  NOP ;  /* 0x0000000000007918 */ /* 0x000fe20000000000 */
[----:B--2---:R-:W-:Y:S02]  /*21b0*/  SHF.L.U32 R3, R13, 0x1f, RZ ;  /* 0x0000001f0d037819 */ /* 0x004fe400000006ff */
[----:B------:R-:W-:Y:S02]  /*21c0*/  LEA R4, R16, UR6, 0x4 ;  /* 0x0000000610047c11 */ /* 0x000fe4000f8e20ff */
[----:B------:R-:W1:Y:S02]  /*21d0*/  SYNCS.PHASECHK.TRANS64.TRYWAIT P0, [R2+URZ+0x150], R3 ;  /* 0x00015003020075a7 */ /* 0x000e6400080011ff */
[----:B-1----:R-:W-:Y:S05]  /*21e0*/  @!P0 BRA `(.L_x_40) ;  /* 0x0000007c00908947 */ /* 0x002fea0003800000 */
.L_x_165:
[----:B------:R-:W2:Y:S01]  /*21f0*/  LDS.128 R4, [R4+0x1e0] ;  /* 0x0001e00004047984 */ /* 0x000ea20000000c00 */
[----:B------:R-:W-:Y:S01]  /*2200*/  ISETP.GE.AND P0, PT, R40, 0x1, PT ;  /* 0x000000012800780c */ /* 0x000fe20003f06270 */
[----:B-1----:R-:W-:Y:S01]  /*2210*/  VIADD R2, R2, 0x160 ;  /* 0x0000016002027836 */ /* 0x002fe20000000000 */
[----:B------:R-:W-:Y:S01]  /*2220*/  @!PT LDS RZ, [RZ] ;  /* 0x00000000fffff984 */ /* 0x000fe20000000800 */
[----:B------:R-:W-:Y:S01]  /*2230*/  @!PT LDS RZ, [RZ] ;  /* 0x00000000fffff984 */ /* 0x000fe20000000800 */
[----:B------:R-:W-:Y:S01]  /*2240*/  @!PT LDS RZ, [RZ] ;  /* 0x00000000fffff984 */ /* 0x000fe20000000800 */
[----:B------:R-:W-:Y:S01]  /*2250*/  @!PT LDS RZ, [RZ] ;  /* 0x00000000fffff984 */ /* 0x000fe20000000800 */
[----:B------:R1:W-:Y:S06]  /*2260*/  MEMBAR.ALL.CTA ;  /* 0x0000000000007992 */ /* 0x0003ec0000008000 */
[----:B-1----:R-:W1:Y:S01]  /*2270*/  FENCE.VIEW.ASYNC.S ;  /* 0x00000000000073c6 */ /* 0x002e620000000000 */
[----:B------:R-:W-:-:S04]  /*2280*/  PRMT R2, RZ, 0x654, R2 ;  /* 0x00000654ff027816 */ /* 0x000fc80000000002 */
[----:B-1----:R1:W-:Y:S01]  /*2290*/  SYNCS.ARRIVE.TRANS64.RED.A1T0 RZ, [R2+URZ], RZ ;  /* 0x000000ff02ff79a7 */ /* 0x0023e200081004ff */
[----:B--2---:R-:W-:-:S13]  /*22a0*/  LOP3.LUT P2, RZ, R6, 0x1, RZ, 0xc0, !PT ;  /* 0x0000000106ff7812 */ /* 0x004fda000784c0ff */
[----:B------:R-:W-:Y:S01]  /*22b0*/  @P2 SHF.R.U32.HI R3, RZ, 0x10, R5 ;  /* 0x00000010ff032819 */ /* 0x000fe20000011605 */
[----:B------:R-:W-:Y:S01]  /*22c0*/  VOTEU.ANY UP0, P2 ;  /* 0x0000000000ff7886 */ /* 0x000fe20001000100 */
[----:B------:R-:W-:Y:S02]  /*22d0*/  @P2 MOV R10, R4 ;  /* 0x00000004000a2202 */ /* 0x000fe40000000f00 */
[----:B------:R-:W-:Y:S02]  /*22e0*/  @P2 R2UR.BROADCAST UR8, R3 ;  /* 0x00000000030822ca */ /* 0x000fe400008e0000 */
[----:B------:R-:W-:-:S11]  /*22f0*/  @P2 LOP3.LUT R9, R5, 0xffff, RZ, 0xc0, !PT ;  /* 0x0000ffff05092812 */ /* 0x000fd600078ec0ff */
[----:B------:R-:W-:Y:S01]  /*2300*/  @UP0 UMOV UR36, UR8 ;  /* 0x0000000800240c82 */ /* 0x000fe20008000000 */
[----:B-1----:R-:W-:Y:S05]  /*2310*/  @!P0 BRA `(.L_x_41) ;  /* 0x0000000000b88947 */ /* 0x002fea0003800000 */
[----:B------:R-:W3:Y:S01]  /*2320*/  LDC.64 R4, c[0x0][0xb18] ;  /* 0x0002c600ff047b82 */ /* 0x000ee20000000a00 */
[----:B------:R-:W-:-:S07]  /*2330*/  ISETP.NE.AND P3, PT, R40, 0x1, PT ;  /* 0x000000012800780c */ /* 0x000fce0003f65270 */
[----:B------:R-:W1:Y:S08]  /*2340*/  LDC.64 R6, c[0x0][0xb10] ;  /* 0x0002c400ff067b82 */ /* 0x000e700000000a00 */
[----:B------:R-:W2:Y:S08]  /*2350*/  LDC R14, c[0x0][0xb20] ;  /* 0x0002c800ff0e7b82 */ /* 0x000eb00000000800 */
[----:B------:R-:W4:Y:S01]  /*2360*/  LDC R15, c[0x0][0xb0c] ;  /* 0x0002c300ff0f7b82 */ /* 0x000f220000000800 */
[----:B---3--:R-:W-:Y:S01]  /*2370*/  IMAD.HI.U32 R21, R0, R5, RZ ;  /* 0x0000000500157227 */ /* 0x008fe200078e00ff */
[----:B------:R-:W-:-:S03]  /*2380*/  ISETP.NE.AND P0, PT, R4, 0x1, PT ;  /* 0x000000010400780c */ /* 0x000fc60003f05270 */
[----:B------:R-:W-:-:S03]  /*2390*/  IMAD.HI.U32 R5, R9, R5, RZ ;  /* 0x0000000509057227 */ /* 0x000fc600078e00ff */
[----:B------:R-:W3:Y:S01]  /*23a0*/  LDC.64 R2, c[0x0][0xb28] ;  /* 0x0002ca00ff027b82 */ /* 0x000ee20000000a00 */
[----:B-1----:R-:W-:-:S04]  /*23b0*/  IMAD.HI.U32 R22, R8, R6, RZ ;  /* 0x0000000608167227 */ /* 0x002fc800078e00ff */
[----:B------:R-:W-:Y:S01]  /*23c0*/  IMAD.HI.U32 R23, R10, R6, RZ ;  /* 0x000000060a177227 */ /* 0x000fe200078e00ff */
[----:B------:R-:W-:Y:S02]  /*23d0*/  SHF.R.U32.HI R22, RZ, R7, R22 ;  /* 0x00000007ff167219 */ /* 0x000fe40000011616 */
[-C--:B--2---:R-:W-:Y:S02]  /*23e0*/  SHF.R.U32.HI R21, RZ, R14.reuse, R21 ;  /* 0x0000000eff157219 */ /* 0x084fe40000011615 */
[----:B------:R-:W-:Y:S02]  /*23f0*/  SHF.R.U32.HI R5, RZ, R14, R5 ;  /* 0x0000000eff057219 */ /* 0x000fe40000011605 */
[----:B------:R-:W-:Y:S02]  /*2400*/  SEL R21, R0, R21, !P0 ;  /* 0x0000001500157207 */ /* 0x000fe40004000000 */
[----:B------:R-:W-:Y:S02]  /*2410*/  SHF.R.U32.HI R23, RZ, R7, R23 ;  /* 0x00000007ff177219 */ /* 0x000fe40000011617 */
[----:B----4-:R-:W-:-:S02]  /*2420*/  ISETP.NE.AND P1, PT, R15, 0x1, PT ;  /* 0x000000010f00780c */ /* 0x010fc40003f25270 */
[----:B------:R-:W-:Y:S02]  /*2430*/  SEL R5, R9, R5, !P0 ;  /* 0x0000000509057207 */ /* 0x000fe40004000000 */
[----:B------:R-:W-:Y:S02]  /*2440*/  SEL R22, R8, R22, !P1 ;  /* 0x0000001608167207 */ /* 0x000fe40004800000 */
[----:B------:R-:W-:Y:S01]  /*2450*/  SEL R23, R10, R23, !P1 ;  /* 0x000000170a177207 */ /* 0x000fe20004800000 */
[----:B---3--:R-:W-:-:S04]  /*2460*/  IMAD.HI.U32 R20, R21, R2, RZ ;  /* 0x0000000215147227 */ /* 0x008fc800078e00ff */
        /* <DEDUP_REMOVED lines=10> */
[----:B------:R-:W-:-:S04]  /*2510*/  @!P0 IMAD.HI.U32 R7, R23, R2, RZ ;  /* 0x0000000217078227 */ /* 0x000fc800078e00ff */
[----:B------:R-:W-:Y:S01]  /*2520*/  IMAD.MOV R2, RZ, RZ, -R6 ;  /* 0x000000ffff027224 */ /* 0x000fe200078e0a06 */
[----:B------:R-:W-:Y:S02]  /*2530*/  @!P0 SHF.R.U32.HI R3, RZ, R3, R7 ;  /* 0x00000003ff038219 */ /* 0x000fe40000011607 */
[----:B------:R-:W-:Y:S01]  /*2540*/  IADD3 R7, PT, PT, -R5, RZ, RZ ;  /* 0x000000ff05077210 */ /* 0x000fe20007ffe1ff */
[----:B------:R-:W-:Y:S01]  /*2550*/  IMAD R2, R40, R2, R5 ;  /* 0x0000000228027224 */ /* 0x000fe200078e0205 */
        /* <DEDUP_REMOVED lines=10> */
.L_x_41:
[----:B------:R-:W1:Y:S02]  /*2600*/  LDCU UR8, c[0x0][0xb30] ;  /* 0x00016600ff0877ac */ /* 0x000e640008000800 */
[----:B-1----:R-:W-:-:S09]  /*2610*/  UISETP.NE.AND UP0, UPT, UR8, 0x1, UPT ;  /* 0x000000010800788c */ /* 0x002fd2000bf05270 */
[----:B------:R-:W-:Y:S05]  /*2620*/  BRA.U UP0, `(.L_x_42) ;  /* 0x0000000100407547 */ /* 0x000fea000b800000 */
[----:B------:R-:W1:Y:S08]  /*2630*/  LDC.64 R4, c[0x0][0xb10] ;  /* 0x0002c400ff047b82 */ /* 0x000e700000000a00 */
[----:B------:R-:W2:Y:S08]  /*2640*/  LDC.64 R2, c[0x0][0xb18] ;  /* 0x0002c600ff027b82 */ /* 0x000eb00000000a00 */
[----:B------:R-:W4:Y:S08]  /*2650*/  LDC R6, c[0x0][0xb20] ;  /* 0x0002c800ff067b82 */ /* 0x000f300000000800 */
[----:B------:R-:W3:Y:S01]  /*2660*/  LDC R7, c[0x0][0xb0c] ;  /* 0x0002c300ff077b82 */ /* 0x000ee20000000800 */
[----:B-1----:R-:W-:-:S05]  /*2670*/  IMAD.HI.U32 R4, R10, R4, RZ ;  /* 0x000000040a047227 */ /* 0x002fca00078e00ff */
[----:B------:R-:W-:Y:S01]  /*2680*/  SHF.R.U32.HI R4, RZ, R5, R4 ;  /* 0x00000005ff047219 */ /* 0x000fe20000011604 */
[----:B--2---:R-:W-:Y:S01]  /*2690*/  IMAD.HI.U32 R3, R9, R3, RZ ;  /* 0x0000000309037227 */ /* 0x004fe200078e00ff */
[----:B------:R-:W-:-:S04]  /*26a0*/  ISETP.NE.AND P0, PT, R2, 0x1, PT ;  /* 0x000000010200780c */ /* 0x000fc80003f05270 */
[----:B----4-:R-:W-:-:S04]  /*26b0*/  SHF.R.U32.HI R3, RZ, R6, R3 ;  /* 0x00000006ff037219 */ /* 0x010fc80000011603 */
[----:B------:R-:W-:Y:S02]  /*26c0*/  SEL R3, R9, R3, !P0 ;  /* 0x0000000309037207 */ /* 0x000fe40004000000 */
[----:B---3--:R-:W-:-:S04]  /*26d0*/  ISETP.NE.AND P1, PT, R7, 0x1, PT ;  /* 0x000000010700780c */ /* 0x008fc80003f25270 */
[----:B------:R-:W-:-:S05]  /*26e0*/  SEL R4, R10, R4, !P1 ;  /* 0x000000040a047207 */ /* 0x000fca0004800000 */
[----:B------:R-:W-:Y:S02]  /*26f0*/  IMAD.IADD R5, R3, 0x1, -R4 ;  /* 0x0000000103057824 */ /* 0x000fe400078e0a04 */
[----:B------:R-:W-:Y:S02]  /*2700*/  IMAD.IADD R3, R4, 0x1, -R3 ;  /* 0x0000000104037824 */ /* 0x000fe400078e0a03 */
[----:B------:R-:W-:Y:S02]  /*2710*/  IMAD R10, R5, R7, R10 ;  /* 0x00000007050a7224 */ /* 0x000fe400078e020a */
[----:B------:R-:W-:-:S07]  /*2720*/  IMAD R9, R3, R2, R9 ;  /* 0x0000000203097224 */ /* 0x000fce00078e0209 */
.L_x_42:
[----:B------:R-:W-:Y:S01]  /*2730*/  VIADD R16, R16, 0x1 ;  /* 0x0000000110107836 */ /* 0x000fe20000000000 */
[----:B------:R-:W-:Y:S01]  /*2740*/  PLOP3.LUT P1, PT, PT, PT, PT, 0x80, 0x8 ;  /* 0x000000000008781c */ /* 0x000fe20003f2f070 */
[----:B------:R-:W-:Y:S02]  /*2750*/  IMAD.IADD R14, R10, 0x1, R91 ;  /* 0x000000010a0e7824 */ /* 0x000fe400078e025b */
[----:B------:R-:W-:Y:S01]  /*2760*/  IMAD.IADD R15, R9, 0x1, R90 ;  /* 0x00000001090f7824 */ /* 0x000fe200078e025a */
[----:B------:R-:W-:-:S04]  /*2770*/  ISETP.NE.AND P0, PT, R16, 0x2, PT ;  /* 0x000000021000780c */ /* 0x000fc80003f05270 */
[----:B------:R-:W-:Y:S02]  /*2780*/  SEL R2, RZ, 0x1, P0 ;  /* 0x00000001ff027807 */ /* 0x000fe40000000000 */
[----:B------:R-:W-:Y:S02]  /*2790*/  SEL R16, R16, RZ, P0 ;  /* 0x000000ff10107207 */ /* 0x000fe40000000000 */
[----:B------:R-:W-:Y:S01]  /*27a0*/  LOP3.LUT R13, R13, R2, RZ, 0x3c, !PT ;  /* 0x000000020d0d7212 */ /* 0x000fe200078e3cff */
[----:B------:R-:W-:Y:S06]  /*27b0*/  @P2 BRA `(.L_x_43) ;  /* 0xfffffff000582947 */ /* 0x000fec000383ffff */
[----:B------:R-:W-:Y:S01]  /*27c0*/  UIADD3 UR6, UPT, UPT, UR6, 0x80, URZ ;  /* 0x0000008006067890 */ /* 0x000fe2000fffe0ff */
[----:B------:R-:W-:-:S03]  /*27d0*/  SHF.L.U32 R2, R17, 0x1f, RZ ;  /* 0x0000001f11027819 */ /* 0x000fc600000006ff */
[----:B------:R-:W-:-:S09]  /*27e0*/  ULEA UR4, UR23, UR6, 0x3 ;  /* 0x0000000617047291 */ /* 0x000fd2000f8e18ff */
[----:B------:R-:W1:Y:S02]  /*27f0*/  SYNCS.PHASECHK.TRANS64.TRYWAIT P0, [UR4], R2 ;  /* 0x00000002ff0075a7 */ /* 0x000e640008001104 */
[----:B-1----:R-:W-:Y:S05]  /*2800*/  @!P0 BRA `(.L_x_44) ;  /* 0x00000078001c8947 */ /* 0x002fea0003800000 */
.L_x_167:
[----:B------:R-:W-:-:S04]  /*2810*/  UIADD3 UR5, UPT, UPT, UR23, 0x1, URZ ;  /* 0x0000000117057890 */ /* 0x000fc8000fffe0ff */
[----:B------:R-:W-:-:S04]  /*2820*/  UISETP.NE.AND UP0, UPT, UR5, 0x10, UPT ;  /* 0x000000100500788c */ /* 0x000fc8000bf05270 */
[----:B------:R-:W-:Y:S02]  /*2830*/  USEL UR7, URZ, 0x1, UP0 ;  /* 0x00000001ff077887 */ /* 0x000fe40008000000 */
[----:B------:R-:W-:-:S04]  /*2840*/  USEL UR5, UR5, URZ, UP0 ;  /* 0x000000ff05057287 */ /* 0x000fc80008000000 */
[----:B------:R-:W-:Y:S01]  /*2850*/  ULEA UR4, UR5, UR6, 0x3 ;  /* 0x0000000605047291 */ /* 0x000fe2000f8e18ff */
[----:B-1----:R-:W-:-:S04]  /*2860*/  LOP3.LUT R2, R17, UR7, RZ, 0x3c, !PT ;  /* 0x0000000711027c12 */ /* 0x002fc8000f8e3cff */
[----:B------:R-:W-:-:S04]  /*2870*/  SHF.L.U32 R3, R2, 0x1f, RZ ;  /* 0x0000001f02037819 */ /* 0x000fc800000006ff */
[----:B------:R-:W1:Y:S02]  /*2880*/  SYNCS.PHASECHK.TRANS64.TRYWAIT P0, [UR4], R3 ;  /* 0x00000003ff0075a7 */ /* 0x000e640008001104 */
[----:B-1----:R-:W-:Y:S05]  /*2890*/  @!P0 BRA `(.L_x_45) ;  /* 0x0000007800108947 */ /* 0x002fea0003800000 */
.L_x_169:
[----:B------:R-:W-:-:S04]  /*28a0*/  UIADD3 UR5, UPT, UPT, UR5, 0x1, URZ ;  /* 0x0000000105057890 */ /* 0x000fc8000fffe0ff */
[----:B------:R-:W-:-:S04]  /*28b0*/  UISETP.NE.AND UP0, UPT, UR5, 0x10, UPT ;  /* 0x000000100500788c */ /* 0x000fc8000bf05270 */
[----:B------:R-:W-:Y:S02]  /*28c0*/  USEL UR7, URZ, 0x1, UP0 ;  /* 0x00000001ff077887 */ /* 0x000fe40008000000 */
[----:B------:R-:W-:-:S04]  /*28d0*/  USEL UR5, UR5, URZ, UP0 ;  /* 0x000000ff05057287 */ /* 0x000fc80008000000 */
[----:B------:R-:W-:Y:S01]  /*28e0*/  ULEA UR4, UR5, UR6, 0x3 ;  /* 0x0000000605047291 */ /* 0x000fe2000f8e18ff */
[----:B------:R-:W-:-:S04]  /*28f0*/  LOP3.LUT R2, R2, UR7, RZ, 0x3c, !PT ;  /* 0x0000000702027c12 */ /* 0x000fc8000f8e3cff */
[----:B-1----:R-:W-:-:S04]  /*2900*/  SHF.L.U32 R3, R2, 0x1f, RZ ;  /* 0x0000001f02037819 */ /* 0x002fc800000006ff */
[----:B------:R-:W1:Y:S02]  /*2910*/  SYNCS.PHASECHK.TRANS64.TRYWAIT P0, [UR4], R3 ;  /* 0x00000003ff0075a7 */ /* 0x000e640008001104 */
[----:B-1----:R-:W-:Y:S05]  /*2920*/  @!P0 BRA `(.L_x_46) ;  /* 0x0000007800048947 */ /* 0x002fea0003800000 */
.L_x_171:
        /* <DEDUP_REMOVED lines=9> */
.L_x_173:
        /* <DEDUP_REMOVED lines=9> */
.L_x_175:
        /* <DEDUP_REMOVED lines=9> */
.L_x_177:
        /* <DEDUP_REMOVED lines=9> */
.L_x_179:
        /* <DEDUP_REMOVED lines=9> */
.L_x_181:
        /* <DEDUP_REMOVED lines=9> */
.L_x_183:
        /* <DEDUP_REMOVED lines=9> */
.L_x_185:
        /* <DEDUP_REMOVED lines=9> */
.L_x_187:
        /* <DEDUP_REMOVED lines=9> */
.L_x_189:
        /* <DEDUP_REMOVED lines=9> */
.L_x_191:
        /* <DEDUP_REMOVED lines=9> */
.L_x_193:
        /* <DEDUP_REMOVED lines=9> */
.L_x_195:
[----:B------:R-:W-:-:S04]  /*2ff0*/  UIADD3 UR5, UPT, UPT, UR5, 0x1, URZ ;  /* 0x0000000105057890 */ /* 0x000fc8000fffe0ff */
[----:B------:R-:W-:-:S04]  /*3000*/  UISETP.NE.AND UP0, UPT, UR5, 0x10, UPT ;  /* 0x000000100500788c */ /* 0x000fc8000bf05270 */
[----:B------:R-:W-:Y:S02]  /*3010*/  USEL UR4, URZ, 0x1, UP0 ;  /* 0x00000001ff047887 */ /* 0x000fe40008000000 */
[----:B------:R-:W-:-:S04]  /*3020*/  USEL UR5, UR5, URZ, UP0 ;  /* 0x000000ff05057287 */ /* 0x000fc80008000000 */
[----:B------:R-:W-:Y:S01]  /*3030*/  ULEA UR5, UR5, UR6, 0x3 ;  /* 0x0000000605057291 */ /* 0x000fe2000f8e18ff */
[----:B------:R-:W-:-:S04]  /*3040*/  LOP3.LUT R2, R2, UR4, RZ, 0x3c, !PT ;  /* 0x0000000402027c12 */ /* 0x000fc8000f8e3cff */
[----:B------:R-:W-:Y:S01]  /*3050*/  SHF.L.U32 R2, R2, 0x1f, RZ ;  /* 0x0000001f02027819 */ /* 0x000fe200000006ff */
[----:B-1-3--:R-:W-:-:S07]  /*3060*/  IMAD.U32 R0, RZ, RZ, UR5 ;  /* 0x00000005ff007e24 */ /* 0x00afce000f8e00ff */
.L_x_59:
[----:B-1----:R1:W2:Y:S02]  /*3070*/  SYNCS.PHASECHK.TRANS64.TRYWAIT P0, [R0+URZ], R2 ;  /* 0x00000002000075a7 */ /* 0x0022a400080011ff */
[----:B--2---:R-:W-:Y:S05]  /*3080*/  @!P0 NANOSLEEP.SYNCS 0x989680 ;  /* 0x009896800000895d */ /* 0x004fea0003900000 */
[----:B------:R-:W2:Y:S02]  /*3090*/  @!P0 SYNCS.PHASECHK.TRANS64 P0, [R0+URZ], R2 ;  /* 0x00000002000085a7 */ /* 0x000ea400080010ff */
[----:B--2---:R-:W-:Y:S05]  /*30a0*/  @P0 EXIT ;  /* 0x000000000000094d */ /* 0x004fea0003800000 */
[----:B------:R-:W-:Y:S05]  /*30b0*/  BRA `(.L_x_59) ;  /* 0xfffffffc00ec7947 */ /* 0x000fea000383ffff */
.L_x_23:
[----:B------:R-:W-:-:S04]  /*30c0*/  UISETP.NE.AND UP1, UPT, UR37, URZ, UPT ;  /* 0x000000ff2500728c */ /* 0x000fc8000bf25270 */
[----:B------:R-:W-:-:S09]  /*30d0*/  UISETP.NE.OR UP1, UPT, UR10, 0x1, UP1 ;  /* 0x000000010a00788c */ /* 0x000fd20008f25670 */
[----:B------:R-:W-:Y:S05]  /*30e0*/  BRA.U UP1, `(.L_x_60) ;  /* 0x00000005014c7547 */ /* 0x000fea000b800000 */
[----:B------:R-:W-:Y:S01]  /*30f0*/  HFMA2 R11, -RZ, RZ, 0, 0 ;  /* 0x00000000ff0b7431 */ /* 0x000fe200000001ff */
[----:B------:R-:W-:Y:S01]  /*3100*/  ISETP.GE.U32.AND P2, PT, R10, 0x2, PT ;  /* 0x000000020a00780c */ /* 0x000fe20003f46070 */
[----:B------:R-:W-:Y:S01]  /*3110*/  IMAD.MOV.U32 R12, RZ, RZ, 0x1 ;  /* 0x00000001ff0c7424 */ /* 0x000fe200078e00ff */
[----:B------:R-:W-:Y:S01]  /*3120*/  CS2R R8, SRZ ;  /* 0x0000000000087805 */ /* 0x000fe2000001ff00 */
[----:B------:R-:W-:Y:S01]  /*3130*/  IMAD.MOV.U32 R3, RZ, RZ, RZ ;  /* 0x000000ffff037224 */ /* 0x000fe200078e00ff */
[----:B------:R-:W-:Y:S01]  /*3140*/  UMOV UR4, 0x400 ;  /* 0x0000040000047882 */ /* 0x000fe20000000000 */
[----:B------:R-:W-:Y:S01]  /*3150*/  UMOV UR6, URZ ;  /* 0x000000ff00067c82 */ /* 0x000fe20008000000 */
[----:B------:R-:W-:-:S12]  /*3160*/  ULEA UR37, UR37, UR4, 0x18 ;  /* 0x0000000425257291 */ /* 0x000fd8000f8ec0ff */
.L_x_64:
[----:B------:R-:W-:Y:S02]  /*3170*/  LEA R0, R3, UR37, 0x3 ;  /* 0x0000002503007c11 */ /* 0x000fe4000f8e18ff */
[----:B------:R-:W-:-:S03]  /*3180*/  SHF.L.U32 R4, R8, 0x1f, RZ ;  /* 0x0000001f08047819 */ /* 0x000fc600000006ff */
[----:B------:R-:W-:Y:S01]  /*3190*/  VIADD R5, R0, 0x1c0 ;  /* 0x000001c000057836 */ /* 0x000fe20000000000 */
[----:B------:R-:W1:Y:S02]  /*31a0*/  SYNCS.PHASECHK.TRANS64.TRYWAIT P0, [R0+URZ+0x1b0], R4 ;  /* 0x0001b004000075a7 */ /* 0x000e6400080011ff */
[----:B-1----:R-:W-:Y:S05]  /*31b0*/  @!P0 BRA `(.L_x_61) ;  /* 0x0000007400188947 */ /* 0x002fea0003800000 */
.L_x_196:
[----:B------:R-:W-:Y:S01]  /*31c0*/  ULEA UR5, UR6, UR37, 0x3 ;  /* 0x0000002506057291 */ /* 0x000fe2000f8e18ff */
[----:B-1----:R-:W-:Y:S01]  /*31d0*/  PRMT R0, RZ, 0x654, R5 ;  /* 0x00000654ff007816 */ /* 0x002fe20000000005 */
[----:B------:R-:W-:Y:S01]  /*31e0*/  @!P2 IMAD.MOV.U32 R4, RZ, RZ, 0x10 ;  /* 0x00000010ff04a424 */ /* 0x000fe200078e00ff */
[----:B------:R-:W-:Y:S01]  /*31f0*/  SHF.L.U32 R5, R12, 0x1f, RZ ;  /* 0x0000001f0c057819 */ /* 0x000fe200000006ff */
[----:B------:R-:W-:Y:S01]  /*3200*/  UIADD3 UR4, UPT, UPT, UR5, 0x150, URZ ;  /* 0x0000015005047890 */ /* 0x000fe2000fffe0ff */
[----:B------:R1:W-:Y:S05]  /*3210*/  SYNCS.ARRIVE.TRANS64.RED.A1T0 RZ, [R0+URZ], RZ ;  /* 0x000000ff00ff79a7 */ /* 0x0003ea00081004ff */
[----:B------:R-:W-:Y:S01]  /*3220*/  IMAD.U32 R6, RZ, RZ, UR4 ;  /* 0x00000004ff067e24 */ /* 0x000fe2000f8e00ff */
[----:B------:R-:W2:Y:S04]  /*3230*/  SYNCS.PHASECHK.TRANS64.TRYWAIT P0, [UR5+0x160], R5 ;  /* 0x00016005ff0075a7 */ /* 0x000ea80008001105 */
[----:B------:R-:W-:Y:S01]  /*3240*/  PRMT R6, R10, 0x654, R6 ;  /* 0x000006540a067816 */ /* 0x000fe20000000006 */
[----:B-12---:R-:W-:Y:S06]  /*3250*/  @!P0 BRA `(.L_x_62) ;  /* 0x0000007400048947 */ /* 0x006fec0003800000 */
.L_x_198:
[----:B------:R-:W-:Y:S01]  /*3260*/  ULEA UR4, UR6, UR37, 0x4 ;  /* 0x0000002506047291 */ /* 0x000fe2000f8e20ff */
[----:B------:R-:W-:Y:S01]  /*3270*/  SEL R2, R6, R2, !P2 ;  /* 0x0000000206027207 */ /* 0x000fe20005000000 */
[----:B------:R-:W-:Y:S01]  /*3280*/  UIADD3 UR5, UPT, UPT, UR5, 0x150, URZ ;  /* 0x0000015005057890 */ /* 0x000fe2000fffe0ff */
[----:B-1----:R-:W-:Y:S01]  /*3290*/  LEA R0, R11, UR37, 0x3 ;  /* 0x000000250b007c11 */ /* 0x002fe2000f8e18ff */
[----:B------:R-:W-:Y:S01]  /*32a0*/  UIADD3 UR4, UPT, UPT, UR4, 0x1e0, URZ ;  /* 0x000001e004047890 */ /* 0x000fe2000fffe0ff */
[----:B------:R1:W-:Y:S01]  /*32b0*/  @!P2 SYNCS.ARRIVE.TRANS64.RED RZ, [R2+URZ], R4 ;  /* 0x0000000402ffa9a7 */ /* 0x0003e200080004ff */
[----:B------:R-:W-:Y:S01]  /*32c0*/  UIADD3 UR6, UPT, UPT, UR6, 0x1, URZ ;  /* 0x0000000106067890 */ /* 0x000fe2000fffe0ff */
[----:B------:R-:W-:-:S03]  /*32d0*/  VIADD R3, R3, 0x1 ;  /* 0x0000000103037836 */ /* 0x000fc60000000000 */
[----:B------:R-:W-:Y:S02]  /*32e0*/  UISETP.NE.AND UP0, UPT, UR6, 0x2, UPT ;  /* 0x000000020600788c */ /* 0x000fe4000bf05270 */
[----:B------:R-:W-:Y:S01]  /*32f0*/  ISETP.NE.AND P0, PT, R3, 0x2, PT ;  /* 0x000000020300780c */ /* 0x000fe20003f05270 */
[----:B------:R-:W-:Y:S06]  /*3300*/  UGETNEXTWORKID.BROADCAST [UR4], [UR5] ;  /* 0x00000000040073ca */ /* 0x000fec0008000100 */
[----:B------:R-:W-:Y:S02]  /*3310*/  USEL UR4, URZ, 0x1, UP0 ;  /* 0x00000001ff047887 */ /* 0x000fe40008000000 */
[----:B------:R-:W-:-:S04]  /*3320*/  USEL UR6, UR6, URZ, UP0 ;  /* 0x000000ff06067287 */ /* 0x000fc80008000000 */
[----:B------:R-:W-:Y:S02]  /*3330*/  LOP3.LUT R12, R12, UR4, RZ, 0x3c, !PT ;  /* 0x000000040c0c7c12 */ /* 0x000fe4000f8e3cff */
[----:B-1----:R-:W-:-:S04]  /*3340*/  SHF.L.U32 R4, R9, 0x1f, RZ ;  /* 0x0000001f09047819 */ /* 0x002fc800000006ff */
[----:B------:R-:W1:Y:S02]  /*3350*/  SYNCS.PHASECHK.TRANS64.TRYWAIT P1, [R0+URZ+0x150], R4 ;  /* 0x00015004000075a7 */ /* 0x000e6400080211ff */
[----:B-1----:R-:W-:Y:S05]  /*3360*/  @!P1 BRA `(.L_x_63) ;  /* 0x0000007000d89947 */ /* 0x002fea0003800000 */
.L_x_199:
[----:B-1----:R-:W-:Y:S01]  /*3370*/  LEA R4, R11, UR37, 0x4 ;  /* 0x000000250b047c11 */ /* 0x002fe2000f8e20ff */
[----:B------:R-:W-:Y:S01]  /*3380*/  VIADD R0, R0, 0x160 ;  /* 0x0000016000007836 */ /* 0x000fe20000000000 */
[----:B------:R-:W-:Y:S01]  /*3390*/  SEL R3, R3, RZ, P0 ;  /* 0x000000ff03037207 */ /* 0x000fe20000000000 */
[----:B------:R-:W-:-:S03]  /*33a0*/  VIADD R11, R11, 0x1 ;  /* 0x000000010b0b7836 */ /* 0x000fc60000000000 */
[----:B------:R-:W1:Y:S01]  /*33b0*/  LDS.128 R4, [R4+0x1e0] ;  /* 0x0001e00004047984 */ /* 0x000e620000000c00 */
[----:B------:R-:W-:Y:S02]  /*33c0*/  PRMT R0, RZ, 0x654, R0 ;  /* 0x00000654ff007816 */ /* 0x000fe40000000000 */
[C---:B------:R-:W-:Y:S01]  /*33d0*/  ISETP.NE.AND P1, PT, R11.reuse, 0x2, PT ;  /* 0x000000020b00780c */ /* 0x040fe20003f25270 */
[----:B------:R-:W-:Y:S01]  /*33e0*/  @!PT LDS RZ, [RZ] ;  /* 0x00000000fffff984 */ /* 0x000fe20000000800 */
[----:B------:R-:W-:Y:S01]  /*33f0*/  @!PT LDS RZ, [RZ] ;  /* 0x00000000fffff984 */ /* 0x000fe20000000800 */
[----:B------:R-:W-:Y:S01]  /*3400*/  @!PT LDS RZ, [RZ] ;  /* 0x00000000fffff984 */ /* 0x000fe20000000800 */
[----:B------:R-:W-:Y:S01]  /*3410*/  @!PT LDS RZ, [RZ] ;  /* 0x00000000fffff984 */ /* 0x000fe20000000800 */
[----:B------:R2:W-:Y:S06]  /*3420*/  MEMBAR.ALL.CTA ;  /* 0x0000000000007992 */ /* 0x0005ec0000008000 */
[----:B--2---:R-:W2:Y:S01]  /*3430*/  FENCE.VIEW.ASYNC.S ;  /* 0x00000000000073c6 */ /* 0x004ea20000000000 */
[----:B------:R-:W-:Y:S01]  /*3440*/  SEL R11, R11, RZ, P1 ;  /* 0x000000ff0b0b7207 */ /* 0x000fe20000800000 */
[----:B--2---:R2:W-:Y:S01]  /*3450*/  SYNCS.ARRIVE.TRANS64.RED.A1T0 RZ, [R0+URZ], RZ ;  /* 0x000000ff00ff79a7 */ /* 0x0045e200081004ff */
[----:B-1----:R-:W-:-:S02]  /*3460*/  LOP3.LUT P3, RZ, R6, 0x1, RZ, 0xc0, !PT ;  /* 0x0000000106ff7812 */ /* 0x002fc4000786c0ff */
[----:B------:R-:W-:-:S04]  /*3470*/  SEL R4, RZ, 0x1, P1 ;  /* 0x00000001ff047807 */ /* 0x000fc80000800000 */
[----:B------:R-:W-:Y:S02]  /*3480*/  LOP3.LUT R9, R9, R4, RZ, 0x3c, !PT ;  /* 0x0000000409097212 */ /* 0x000fe400078e3cff */
[----:B--2---:R-:W-:-:S04]  /*3490*/  SEL R0, RZ, 0x1, P0 ;  /* 0x00000001ff007807 */ /* 0x004fc80000000000 */
[----:B------:R-:W-:Y:S01]  /*34a0*/  LOP3.LUT R8, R8, R0, RZ, 0x3c, !PT ;  /* 0x0000000008087212 */ /* 0x000fe200078e3cff */
[----:B------:R-:W-:Y:S06]  /*34b0*/  @P3 BRA `(.L_x_64) ;  /* 0xfffffffc002c3947 */ /* 0x000fec000383ffff */
[----:B------:R-:W-:Y:S01]  /*34c0*/  ULEA UR5, UR6, UR37, 0x3 ;  /* 0x0000002506057291 */ /* 0x000fe2000f8e18ff */
[----:B------:R-:W-:-:S08]  /*34d0*/  SHF.L.U32 R2, R12, 0x1f, RZ ;  /* 0x0000001f0c027819 */ /* 0x000fd000000006ff */
[----:B------:R-:W1:Y:S02]  /*34e0*/  SYNCS.PHASECHK.TRANS64 P0, [UR5+0x160], R2 ;  /* 0x00016002ff0075a7 */ /* 0x000e640008001005 */
[----:B-1----:R-:W-:Y:S05]  /*34f0*/  @P0 BRA `(.L_x_65) ;  /* 0x0000000000080947 */ /* 0x002fea0003800000 */
[----:B------:R-:W1:Y:S02]  /*3500*/  SYNCS.PHASECHK.TRANS64.TRYWAIT P0, [UR5+0x160], R2 ;  /* 0x00016002ff0075a7 */ /* 0x000e640008001105 */
[----:B-1----:R-:W-:Y:S05]  /*3510*/  @!P0 BRA `(.L_x_66) ;  /* 0x0000007000808947 */ /* 0x002fea0003800000 */
.L_x_65:
[----:B------:R-:W-:-:S04]  /*3520*/  UIADD3 UR4, UPT, UPT, UR6, 0x1, URZ ;  /* 0x0000000106047890 */ /* 0x000fc8000fffe0ff */
[----:B------:R-:W-:-:S04]  /*3530*/  UISETP.NE.AND UP0, UPT, UR4, 0x2, UPT ;  /* 0x000000020400788c */ /* 0x000fc8000bf05270 */
[----:B------:R-:W-:Y:S02]  /*3540*/  USEL UR7, URZ, 0x1, UP0 ;  /* 0x00000001ff077887 */ /* 0x000fe40008000000 */
[----:B------:R-:W-:-:S04]  /*3550*/  USEL UR4, UR4, URZ, UP0 ;  /* 0x000000ff04047287 */ /* 0x000fc80008000000 */
[----:B------:R-:W-:Y:S01]  /*3560*/  ULEA UR4, UR4, UR37, 0x3 ;  /* 0x0000002504047291 */ /* 0x000fe2000f8e18ff */
[----:B-1----:R-:W-:-:S04]  /*3570*/  LOP3.LUT R2, R12, UR7, RZ, 0x3c, !PT ;  /* 0x000000070c027c12 */ /* 0x002fc8000f8e3cff */
[----:B------:R-:W-:-:S04]  /*3580*/  SHF.L.U32 R0, R2, 0x1f, RZ ;  /* 0x0000001f02007819 */ /* 0x000fc800000006ff */
[----:B------:R-:W1:Y:S02]  /*3590*/  SYNCS.PHASECHK.TRANS64 P0, [UR4+0x160], R0 ;  /* 0x00016000ff0075a7 */ /* 0x000e640008001004 */
[----:B-1----:R-:W-:Y:S05]  /*35a0*/  @P0 EXIT ;  /* 0x000000000000094d */ /* 0x002fea0003800000 */
[----:B------:R-:W-:Y:S02]  /*35b0*/  SHF.L.U32 R2, R2, 0x1f, RZ ;  /* 0x0000001f02027819 */ /* 0x000fe400000006ff */
[----:B------:R-:W-:-:S07]  /*35c0*/  MOV R0, UR4 ;  /* 0x0000000400007c02 */ /* 0x000fce0008000f00 */
.L_x_67:
[----:B-1----:R1:W2:Y:S02]  /*35d0*/  SYNCS.PHASECHK.TRANS64.TRYWAIT P0, [R0+URZ+0x160], R2 ;  /* 0x00016002000075a7 */ /* 0x0022a400080011ff */
[----:B--2---:R-:W-:Y:S05]  /*35e0*/  @!P0 NANOSLEEP.SYNCS 0x989680 ;  /* 0x009896800000895d */ /* 0x004fea0003900000 */
[----:B------:R-:W2:Y:S02]  /*35f0*/  @!P0 SYNCS.PHASECHK.TRANS64 P0, [R0+URZ+0x160], R2 ;  /* 0x00016002000085a7 */ /* 0x000ea400080010ff */
[----:B--2---:R-:W-:Y:S05]  /*3600*/  @P0 EXIT ;  /* 0x000000000000094d */ /* 0x004fea0003800000 */
[----:B------:R-:W-:Y:S05]  /*3610*/  BRA `(.L_x_67) ;  /* 0xfffffffc00ec7947 */ /* 0x000fea000383ffff */
.L_x_60:
[----:B------:R-:W-:Y:S05]  /*3620*/  BRA.U UP4, `(.L_x_68) ;  /* 0x0000001104a07547 */ /* 0x000fea000b800000 */
[----:B------:R-:W-:Y:S01]  /*3630*/  UMOV UR6, 0x40 ;  /* 0x0000004000067882 */ /* 0x000fe20000000000 */
[----:B------:R-:W-:Y:S01]  /*3640*/  NOP ;  /* 0x0000000000007918 */ /* 0x000fe20000000000 */
[----:B------:R-:W-:Y:S01]  /*3650*/  ULEA UR6, UR37, UR6, 0x18 ;  /* 0x0000000625067291 */ /* 0x000fe2000f8ec0ff */
[----:B------:R-:W-:Y:S02]  /*3660*/  UMOV UR7, 0x400 ;  /* 0x0000040000077882 */ /* 0x000fe40000000000 */
[----:B------:R-:W-:-:S06]  /*3670*/  ULEA UR37, UR37, UR7, 0x18 ;  /* 0x0000000725257291 */ /* 0x000fcc000f8ec0ff */
[----:B------:R-:W1:Y:S02]  /*3680*/  LDS.U8 R2, [UR6+0x1c] ;  /* 0x00001c06ff027984 */ /* 0x000e640008000000 */
[----:B-1----:R-:W-:-:S13]  /*3690*/  ISETP.NE.AND P0, PT, R2, RZ, PT ;  /* 0x000000ff0200720c */ /* 0x002fda0003f05270 */
[----:B------:R-:W-:Y:S05]  /*36a0*/  @P0 BRA `(.L_x_69) ;  /* 0x0000000400080947 */ /* 0x000fea0003800000 */
[----:B------:R-:W-:Y:S02]  /*36b0*/  UISETP.NE.U32.AND UP0, UPT, UR5, 0x1, UPT ;  /* 0x000000010500788c */ /* 0x000fe4000bf05070 */
[----:B------:R-:W-:-:S07]  /*36c0*/  UIADD3 UR8, UPT, UPT, UR6, 0x8, URZ ;  /* 0x0000000806087890 */ /* 0x000fce000fffe0ff */
[----:B------:R-:W-:Y:S05]  /*36d0*/  BRA.U !UP0, `(.L_x_70) ;  /* 0x00000001089c7547 */ /* 0x000fea000b800000 */
[----:B------:R-:W-:Y:S01]  /*36e0*/  ELECT P0, URZ, PT ;  /* 0x0000000000ff782f */ /* 0x000fe20003800000 */
[----:B------:R-:W-:-:S12]  /*36f0*/  BSSY B0, `(.L_x_70) ;  /* 0x0000025000007945 */ /* 0x000fd80003800000 */
[----:B------:R-:W-:Y:S05]  /*3700*/  @!P0 BRA `(.L_x_71) ;  /* 0x00000000008c8947 */ /* 0x000fea0003800000 */
[----:B------:R-:W-:-:S05]  /*3710*/  UMOV UR7, 0x10 ;  /* 0x0000001000077882 */ /* 0x000fca0000000000 */
[----:B------:R-:W-:Y:S04]  /*3720*/  DEPBAR.LE SB1, 0x36 ;  /* 0x00009d800000791a */ /* 0x000fe80000000000 */
[----:B------:R-:W1:Y:S02]  /*3730*/  UTCATOMSWS.2CTA.FIND_AND_SET.ALIGN UP1, UR7, UR7 ;  /* 0x00000007000775e3 */ /* 0x000e640008220800 */
[----:B-1----:R-:W-:Y:S01]  /*3740*/  MOV R10, UR7 ;  /* 0x00000007000a7c02 */ /* 0x002fe20008000f00 */
[----:B------:R-:W-:Y:S06]  /*3750*/  BRA.U UP1, `(.L_x_72) ;  /* 0x0000000101187547 */ /* 0x000fec000b800000 */
.L_x_73:
[----:B------:R-:W-:Y:S05]  /*3760*/  NANOSLEEP 0x64 ;  /* 0x000000640000795d */ /* 0x000fea0003800000 */
[----:B------:R-:W-:-:S05]  /*3770*/  UMOV UR7, 0x10 ;  /* 0x0000001000077882 */ /* 0x000fca0000000000 */
[----:B------:R-:W-:Y:S04]  /*3780*/  DEPBAR.LE SB1, 0x36 ;  /* 0x00009d800000791a */ /* 0x000fe80000000000 */
[----:B------:R-:W1:Y:S02]  /*3790*/  UTCATOMSWS.2CTA.FIND_AND_SET.ALIGN UP1, UR7, UR7 ;  /* 0x00000007000775e3 */ /* 0x000e640008220800 */
[----:B-1----:R-:W-:Y:S01]  /*37a0*/  MOV R10, UR7 ;  /* 0x00000007000a7c02 */ /* 0x002fe20008000f00 */
[----:B------:R-:W-:Y:S05]  /*37b0*/  BRA.U !UP1, `(.L_x_73) ;  /* 0xfffffffd09e87547 */ /* 0x000fea000b83ffff */
.L_x_72:
[----:B------:R-:W1:Y:S01]  /*37c0*/  LDS R5, [UR6+0x10] ;  /* 0x00001006ff057984 */ /* 0x000e620008000800 */
[----:B------:R-:W-:Y:S01]  /*37d0*/  IMAD.U32 R3, RZ, RZ, UR37 ;  /* 0x00000025ff037e24 */ /* 0x000fe2000f8e00ff */
[----:B------:R-:W-:-:S03]  /*37e0*/  MOV R2, UR4 ;  /* 0x0000000400027c02 */ /* 0x000fc60008000f00 */
[----:B------:R-:W-:Y:S01]  /*37f0*/  VIADD R3, R3, 0x200 ;  /* 0x0000020003037836 */ /* 0x000fe20000000000 */
[----:B-1----:R-:W-:-:S04]  /*3800*/  SHF.L.U32 R5, R5, 0x1f, RZ ;  /* 0x0000001f05057819 */ /* 0x002fc800000006ff */
[----:B------:R-:W1:Y:S02]  /*3810*/  SYNCS.PHASECHK.TRANS64.TRYWAIT P0, [UR6+0x8], R5 ;  /* 0x00000805ff0075a7 */ /* 0x000e640008001106 */
[----:B-1----:R-:W-:Y:S05]  /*3820*/  @P0 BRA `(.L_x_74) ;  /* 0x0000000000080947 */ /* 0x002fea0003800000 */
[----:B------:R-:W1:Y:S02]  /*3830*/  SYNCS.PHASECHK.TRANS64.TRYWAIT P0, [UR6+0x8], R5 ;  /* 0x00000805ff0075a7 */ /* 0x000e640008001106 */
[----:B-1----:R-:W-:Y:S05]  /*3840*/  @!P0 BRA `(.L_x_75) ;  /* 0x0000006c00cc8947 */ /* 0x002fea0003800000 */
.L_x_74:
[----:B-1----:R-:W-:Y:S01]  /*3850*/  HFMA2 R4, -RZ, RZ, 0, 5.9604644775390625e-08 ;  /* 0x00000001ff047431 */ /* 0x002fe200000001ff */
[----:B------:R-:W-:Y:S01]  /*3860*/  UPRMT UR7, UR4, 0x654, UR8 ;  /* 0x0000065404077896 */ /* 0x000fe20008000008 */
[----:B------:R-:W-:Y:S01]  /*3870*/  IMAD.MOV.U32 R7, RZ, RZ, 0xffff ;  /* 0x0000ffffff077424 */ /* 0x000fe200078e00ff */
[----:B------:R-:W-:Y:S01]  /*3880*/  PRMT R2, R2, 0x654, R3 ;  /* 0x0000065402027816 */ /* 0x000fe20000000003 */
[----:B------:R-:W-:Y:S02]  /*3890*/  IMAD.MOV.U32 R5, RZ, RZ, 0x4 ;  /* 0x00000004ff057424 */ /* 0x000fe400078e00ff */
[----:B------:R-:W-:Y:S01]  /*38a0*/  IMAD.SHL.U32 R9, R10, 0x20, RZ ;  /* 0x000000200a097824 */ /* 0x000fe200078e00ff */
[----:B------:R-:W-:Y:S02]  /*38b0*/  MOV R3, UR7 ;  /* 0x0000000700037c02 */ /* 0x000fe40008000f00 */
[-C--:B------:R-:W-:Y:S01]  /*38c0*/  SHF.L.U32 R7, R7, R10.reuse, RZ ;  /* 0x0000000a07077219 */ /* 0x080fe200000006ff */
[----:B------:R1:W-:Y:S01]  /*38d0*/  SYNCS.ARRIVE.TRANS64.RED RZ, [UR7], R5 ;  /* 0x00000005ffff79a7 */ /* 0x0003e20008000407 */
[----:B------:R-:W-:Y:S01]  /*38e0*/  SHF.L.U32 R6, R4, R10, RZ ;  /* 0x0000000a04067219 */ /* 0x000fe200000006ff */
[----:B------:R1:W-:Y:S04]  /*38f0*/  STS [UR37+0x200], R9 ;  /* 0x00020009ff007988 */ /* 0x0003e80008000825 */
[----:B------:R1:W-:Y:S04]  /*3900*/  STAS [R2.64], R10 ;  /* 0x0000000a02007dbd */ /* 0x0003e8000c0008ff */
[----:B------:R1:W-:Y:S04]  /*3910*/  ATOMS.OR RZ, [UR6+0x14], R7 ;  /* 0x00001407ffff798c */ /* 0x0003e8000b000006 */
[----:B------:R1:W-:Y:S04]  /*3920*/  ATOMS.OR RZ, [UR6+0x18], R6 ;  /* 0x00001806ffff798c */ /* 0x0003e8000b000006 */
[----:B------:R1:W-:Y:S02]  /*3930*/  ATOMS.XOR RZ, [UR6+0x10], R4 ;  /* 0x00001004ffff798c */ /* 0x0003e4000b800006 */
.L_x_71:
[----:B------:R-:W-:Y:S05]  /*3940*/  BSYNC B0 ;  /* 0x0000000000007941 */ /* 0x000fea0003800000 */
.L_x_70:
[----:B------:R-:W-:Y:S05]  /*3950*/  BRA.U UP0, `(.L_x_76) ;  /* 0x00000001006c7547 */ /* 0x000fea000b800000 */
[----:B------:R-:W-:-:S03]  /*3960*/  UMOV UR7, 0xffffffff ;  /* 0xffffffff00077882 */ /* 0x000fc60000000000 */
[----:B------:R-:W-:Y:S05]  /*3970*/  BRA.DIV UR7, `(.L_x_77) ;  /* 0x0000006e07987947 */ /* 0x000fea000b800000 */
[----:B------:R-:W-:-:S13]  /*3980*/  ELECT P6, URZ, PT ;  /* 0x0000000000ff782f */ /* 0x000fda00038c0000 */
.L_x_203:
[----:B------:R-:W-:Y:S05]  /*3990*/  @!P6 BRA `(.L_x_76) ;  /* 0x00000000005ce947 */ /* 0x000fea0003800000 */
[----:B-1----:R-:W1:Y:S02]  /*39a0*/  LDS R3, [UR6+0x10] ;  /* 0x00001006ff037984 */ /* 0x002e640008000800 */
[----:B-1----:R-:W-:-:S04]  /*39b0*/  SHF.L.U32 R3, R3, 0x1f, RZ ;  /* 0x0000001f03037819 */ /* 0x002fc800000006ff */
[----:B------:R-:W1:Y:S02]  /*39c0*/  SYNCS.PHASECHK.TRANS64.TRYWAIT P0, [UR6+0x8], R3 ;  /* 0x00000803ff0075a7 */ /* 0x000e640008001106 */
[----:B-1----:R-:W-:Y:S05]  /*39d0*/  @P0 BRA `(.L_x_78) ;  /* 0x0000000000080947 */ /* 0x002fea0003800000 */
[----:B------:R-:W1:Y:S02]  /*39e0*/  SYNCS.PHASECHK.TRANS64.TRYWAIT P0, [UR6+0x8], R3 ;  /* 0x00000803ff0075a7 */ /* 0x000e640008001106 */
[----:B-1----:R-:W-:Y:S05]  /*39f0*/  @!P0 BRA `(.L_x_79) ;  /* 0x0000006c00988947 */ /* 0x002fea0003800000 */
.L_x_78:
[----:B------:R-:W2:Y:S01]  /*3a00*/  LDS R5, [UR37+0x200] ;  /* 0x00020025ff057984 */ /* 0x000ea20008000800 */
[----:B-1----:R-:W-:Y:S02]  /*3a10*/  HFMA2 R2, -RZ, RZ, 0, 5.9604644775390625e-08 ;  /* 0x00000001ff027431 */ /* 0x002fe400000001ff */
[----:B------:R-:W-:Y:S01]  /*3a20*/  IMAD.MOV.U32 R3, RZ, RZ, 0xffff ;  /* 0x0000ffffff037424 */ /* 0x000fe200078e00ff */
[----:B------:R-:W-:Y:S01]  /*3a30*/  UPRMT UR7, UR4, 0x654, UR8 ;  /* 0x0000065404077896 */ /* 0x000fe20008000008 */
[----:B--2---:R-:W-:-:S03]  /*3a40*/  IMAD.SHL.U32 R4, R5, 0x20, RZ ;  /* 0x0000002005047824 */ /* 0x004fc600078e00ff */
[-C--:B------:R-:W-:Y:S02]  /*3a50*/  SHF.L.U32 R3, R3, R5.reuse, RZ ;  /* 0x0000000503037219 */ /* 0x080fe400000006ff */
[----:B------:R-:W-:Y:S01]  /*3a60*/  SHF.L.U32 R5, R2, R5, RZ ;  /* 0x0000000502057219 */ /* 0x000fe200000006ff */
[----:B------:R2:W-:Y:S04]  /*3a70*/  STS [UR37+0x200], R4 ;  /* 0x00020004ff007988 */ /* 0x0005e80008000825 */
[----:B------:R2:W-:Y:S04]  /*3a80*/  ATOMS.OR RZ, [UR6+0x14], R3 ;  /* 0x00001403ffff798c */ /* 0x0005e8000b000006 */
[----:B------:R2:W-:Y:S01]  /*3a90*/  ATOMS.OR RZ, [UR6+0x18], R5 ;  /* 0x00001805ffff798c */ /* 0x0005e2000b000006 */
[----:B------:R-:W-:Y:S03]  /*3aa0*/  SYNCS.ARRIVE.TRANS64.RED.A1T0 RZ, [UR7], RZ ;  /* 0x000000ffffff79a7 */ /* 0x000fe60008100407 */
[----:B------:R2:W-:Y:S01]  /*3ab0*/  ATOMS.XOR RZ, [UR6+0x10], R2 ;  /* 0x00001002ffff798c */ /* 0x0005e2000b800006 */
[----:B------:R-:W-:Y:S05]  /*3ac0*/  BRA `(.L_x_76) ;  /* 0x0000000000107947 */ /* 0x000fea0003800000 */
.L_x_69:
[----:B------:R-:W-:-:S05]  /*3ad0*/  MOV R2, 0xffffffff ;  /* 0xffffffff00027802 */ /* 0x000fca0000000f00 */
[----:B------:R1:W-:Y:S02]  /*3ae0*/  STS [UR37+0x200], R2 ;  /* 0x00020002ff007988 */ /* 0x0003e40008000825 */
[----:B-1----:R-:W-:Y:S02]  /*3af0*/  MOV R2, 0x3b10 ;  /* 0x00003b1000027802 */ /* 0x002fe40000000f00 */
[----:B-----5:R-:W-:Y:S05]  /*3b00*/  CALL.REL.NOINC `($__internal_1_$__cuda_sm10x_tcgen05_guardrail_trap_phase_invalid_during_alloc) ;  /* 0x00000074006c7944 */ /* 0x020fea0003c00000 */
.L_x_76:
[----:B------:R-:W-:Y:S05]  /*3b10*/  WARPSYNC.ALL ;  /* 0x0000000000007948 */ /* 0x000fea0003800000 */
[----:B------:R-:W3:Y:S01]  /*3b20*/  S2UR UR8, SR_CgaCtaId ;  /* 0x00000000000879c3 */ /* 0x000ee20000008800 */
[----:B------:R-:W-:Y:S01]  /*3b30*/  UMOV UR6, 0x400 ;  /* 0x0000040000067882 */ /* 0x000fe20000000000 */
[----:B------:R-:W-:-:S06]  /*3b40*/  NOP ;  /* 0x0000000000007918 */ /* 0x000fcc0000000000 */
[----:B------:R-:W-:Y:S06]  /*3b50*/  BAR.ARV 0x6, 0xa0 ;  /* 0x0182800000007b1d */ /* 0x000fec0000002000 */
[----:B------:R-:W-:Y:S01]  /*3b60*/  LOP3.LUT R0, R0, 0xffff, RZ, 0xc0, !PT ;  /* 0x0000ffff00007812 */ /* 0x000fe200078ec0ff */
[----:B-1----:R-:W-:Y:S01]  /*3b70*/  IMAD.MOV.U32 R9, RZ, RZ, 0x1 ;  /* 0x00000001ff097424 */ /* 0x002fe200078e00ff */
[----:B------:R-:W-:Y:S01]  /*3b80*/  LOP3.LUT R8, R8, 0xffff, RZ, 0xc0, !PT ;  /* 0x0000ffff08087812 */ /* 0x000fe200078ec0ff */
[----:B------:R-:W-:Y:S01]  /*3b90*/  UMOV UR22, URZ ;  /* 0x000000ff00167c82 */ /* 0x000fe20008000000 */
[----:B------:R-:W-:Y:S01]  /*3ba0*/  R2UR UR12, R0 ;  /* 0x00000000000c72ca */ /* 0x000fe200000e0000 */
[----:B------:R-:W-:Y:S01]  /*3bb0*/  UMOV UR21, URZ ;  /* 0x000000ff00157c82 */ /* 0x000fe20008000000 */
[----:B------:R-:W-:Y:S01]  /*3bc0*/  R2UR UR13, R8 ;  /* 0x00000000080d72ca */ /* 0x000fe200000e0000 */
[----:B------:R-:W-:Y:S01]  /*3bd0*/  IMAD.MOV.U32 R8, RZ, RZ, RZ ;  /* 0x000000ffff087224 */ /* 0x000fe200078e00ff */
[----:B------:R-:W-:Y:S01]  /*3be0*/  UMOV UR20, URZ ;  /* 0x000000ff00147c82 */ /* 0x000fe20008000000 */
[----:B------:R-:W-:-:S02]  /*3bf0*/  UISETP.NE.AND UP2, UPT, UR5, URZ, UPT ;  /* 0x000000ff0500728c */ /* 0x000fc4000bf45270 */
[----:B---3--:R-:W-:Y:S01]  /*3c00*/  ULEA UR8, UR8, UR6, 0x18 ;  /* 0x0000000608087291 */ /* 0x008fe2000f8ec0ff */
[----:B------:R-:W1:Y:S03]  /*3c10*/  LDCU UR6, c[0x0][0x38c] ;  /* 0x00007180ff0677ac */ /* 0x000e660008000800 */
[----:B------:R-:W-:Y:S02]  /*3c20*/  UIADD3 UR14, UPT, UPT, UR8, 0x8600, URZ ;  /* 0x00008600080e7890 */ /* 0x000fe4000fffe0ff */
[----:B------:R-:W-:-:S03]  /*3c30*/  UIADD3 UR15, UPT, UPT, UR8, 0x18600, URZ ;  /* 0x00018600080f7890 */ /* 0x000fc6000fffe0ff */
[----:B--2---:R-:W2:Y:S01]  /*3c40*/  LDS R2, [UR8+0x200] ;  /* 0x00020008ff027984 */ /* 0x004ea20008000800 */
[----:B------:R-:W-:Y:S02]  /*3c50*/  USHF.R.U32.HI UR14, URZ, 0x4, UR14 ;  /* 0x00000004ff0e7899 */ /* 0x000fe4000801160e */
[----:B------:R-:W-:Y:S02]  /*3c60*/  USHF.R.U32.HI UR15, URZ, 0x4, UR15 ;  /* 0x00000004ff0f7899 */ /* 0x000fe4000801160f */
[----:B------:R-:W-:Y:S02]  /*3c70*/  ULOP3.LUT UR14, UR14, 0x3fff, URZ, 0xc0, !UPT ;  /* 0x00003fff0e0e7892 */ /* 0x000fe4000f8ec0ff */
[----:B------:R-:W-:Y:S02]  /*3c80*/  ULOP3.LUT UR15, UR15, 0x3fff, URZ, 0xc0, !UPT ;  /* 0x00003fff0f0f7892 */ /* 0x000fe4000f8ec0ff */
[----:B------:R-:W-:Y:S02]  /*3c90*/  ULOP3.LUT UR14, UR14, 0x10000, URZ, 0xfc, !UPT ;  /* 0x000100000e0e7892 */ /* 0x000fe4000f8efcff */
[----:B-1----:R-:W-:-:S02]  /*3ca0*/  UIADD3 UR6, UPT, UPT, UR6, 0x1f, URZ ;  /* 0x0000001f06067890 */ /* 0x002fc4000fffe0ff */
[----:B------:R-:W-:Y:S02]  /*3cb0*/  ULOP3.LUT UR15, UR15, 0x10000, URZ, 0xfc, !UPT ;  /* 0x000100000f0f7892 */ /* 0x000fe4000f8efcff */
[----:B------:R-:W-:Y:S01]  /*3cc0*/  USHF.R.S32.HI UR7, URZ, 0x1f, UR6 ;  /* 0x0000001fff077899 */ /* 0x000fe20008011406 */
[----:B------:R-:W-:Y:S01]  /*3cd0*/  UMOV UR28, 0x0 ;  /* 0x00000000001c7882 */ /* 0x000fe20000000000 */
[----:B------:R-:W-:Y:S02]  /*3ce0*/  UMOV UR29, 0x8400490 ;  /* 0x08400490001d7882 */ /* 0x000fe40000000000 */
[----:B------:R-:W-:Y:S01]  /*3cf0*/  ULEA.HI UR7, UR7, UR6, URZ, 0x5 ;  /* 0x0000000607077291 */ /* 0x000fe2000f8f28ff */
[----:B------:R-:W-:Y:S01]  /*3d00*/  UMOV UR26, 0x0 ;  /* 0x00000000001a7882 */ /* 0x000fe20000000000 */
[----:B------:R-:W-:Y:S02]  /*3d10*/  UMOV UR27, 0x8400490 ;  /* 0x08400490001b7882 */ /* 0x000fe40000000000 */
[----:B------:R-:W-:-:S04]  /*3d20*/  USHF.R.S32.HI UR7, URZ, 0x5, UR7 ;  /* 0x00000005ff077899 */ /* 0x000fc80008011407 */
[----:B------:R-:W-:-:S04]  /*3d30*/  UISETP.LT.AND UP0, UPT, UR7, 0x1, UPT ;  /* 0x000000010700788c */ /* 0x000fc8000bf01270 */
[----:B------:R-:W-:Y:S01]  /*3d40*/  USEL UR23, UR7, 0x1, !UP0 ;  /* 0x0000000107177887 */ /* 0x000fe2000c000000 */
[----:B--2---:R-:W-:Y:S02]  /*3d50*/  R2UR UR24, R2 ;  /* 0x00000000021872ca */ /* 0x004fe400000e0000 */
[----:B------:R-:W-:-:S13]  /*3d60*/  CS2R R2, SRZ ;  /* 0x0000000000027805 */ /* 0x000fda000001ff00 */
.L_x_87:
[C---:B------:R-:W-:Y:S02]  /*3d70*/  LEA R0, R8.reuse, UR8, 0x3 ;  /* 0x0000000808007c11 */ /* 0x040fe4000f8e18ff */
[----:B------:R-:W-:Y:S02]  /*3d80*/  SHF.L.U32 R4, R3, 0x1f, RZ ;  /* 0x0000001f03047819 */ /* 0x000fe400000006ff */
[----:B------:R-:W-:Y:S02]  /*3d90*/  LEA R5, R8, UR8, 0x4 ;  /* 0x0000000808057c11 */ /* 0x000fe4000f8e20ff */
[----:B------:R-:W1:Y:S02]  /*3da0*/  SYNCS.PHASECHK.TRANS64.TRYWAIT P0, [R0+URZ+0x150], R4 ;  /* 0x00015004000075a7 */ /* 0x000e6400080011ff */
[----:B-1-34-:R-:W-:Y:S05]  /*3db0*/  @!P0 BRA `(.L_x_80) ;  /* 0x0000006800c08947 */ /* 0x01afea0003800000 */
.L_x_204:
[----:B-1----:R-:W1:Y:S01]  /*3dc0*/  LDS.128 R4, [R5+0x1e0] ;  /* 0x0001e00005047984 */ /* 0x002e620000000c00 */
[----:B------:R-:W-:Y:S02]  /*3dd0*/  VIADD R0, R0, 0x160 ;  /* 0x0000016000007836 */ /* 0x000fe40000000000 */
[----:B------:R-:W-:Y:S01]  /*3de0*/  VIADD R8, R8, 0x1 ;  /* 0x0000000108087836 */ /* 0x000fe20000000000 */
[----:B------:R-:W-:Y:S01]  /*3df0*/  @!PT LDS RZ, [RZ] ;  /* 0x00000000fffff984 */ /* 0x000fe20000000800 */
[----:B------:R-:W-:Y:S01]  /*3e00*/  @!PT LDS RZ, [RZ] ;  /* 0x00000000fffff984 */ /* 0x000fe20000000800 */
[----:B------:R-:W-:Y:S01]  /*3e10*/  @!PT LDS RZ, [RZ] ;  /* 0x00000000fffff984 */ /* 0x000fe20000000800 */
[----:B------:R-:W-:Y:S01]  /*3e20*/  @!PT LDS RZ, [RZ] ;  /* 0x00000000fffff984 */ /* 0x000fe20000000800 */
[----:B------:R2:W-:Y:S06]  /*3e30*/  MEMBAR.ALL.CTA ;  /* 0x0000000000007992 */ /* 0x0005ec0000008000 */
[----:B--2---:R-:W2:Y:S01]  /*3e40*/  FENCE.VIEW.ASYNC.S ;  /* 0x00000000000073c6 */ /* 0x004ea20000000000 */
[----:B------:R-:W-:-:S04]  /*3e50*/  PRMT R0, RZ, 0x654, R0 ;  /* 0x00000654ff007816 */ /* 0x000fc80000000000 */
[----:B--2---:R2:W-:Y:S01]  /*3e60*/  SYNCS.ARRIVE.TRANS64.RED.A1T0 RZ, [R0+URZ], RZ ;  /* 0x000000ff00ff79a7 */ /* 0x0045e200081004ff */
[----:B-1----:R-:W-:Y:S01]  /*3e70*/  LOP3.LUT P1, RZ, R6, 0x1, RZ, 0xc0, !PT ;  /* 0x0000000106ff7812 */ /* 0x002fe2000782c0ff */
[----:B--2---:R-:W-:-:S12]  /*3e80*/  BRA.U UP2, `(.L_x_81) ;  /* 0x0000000102e07547 */ /* 0x004fd8000b800000 */
[----:B------:R-:W1:Y:S01]  /*3e90*/  LDCU UR6, c[0x0][0x38c] ;  /* 0x00007180ff0677ac */ /* 0x000e620008000800 */
[----:B------:R-:W-:Y:S02]  /*3ea0*/  PLOP3.LUT P2, PT, PT, PT, PT, 0x80, 0x8 ;  /* 0x000000000008781c */ /* 0x000fe40003f4f070 */
[----:B------:R-:W-:Y:S01]  /*3eb0*/  SHF.L.U32 R4, R9, 0x1f, RZ ;  /* 0x0000001f09047819 */ /* 0x000fe200000006ff */
[----:B------:R-:W-:Y:S02]  /*3ec0*/  ULEA UR10, UR22, UR8, 0x3 ;  /* 0x00000008160a7291 */ /* 0x000fe4000f8e18ff */
[----:B------:R-:W-:Y:S02]  /*3ed0*/  ULEA UR11, UR22, UR24, 0x7 ;  /* 0x00000018160b7291 */ /* 0x000fe4000f8e38ff */
[----:B-1----:R-:W-:-:S06]  /*3ee0*/  UISETP.GE.AND UP0, UPT, UR6, 0x1, UPT ;  /* 0x000000010600788c */ /* 0x002fcc000bf06270 */
[----:B------:R-:W-:-:S05]  /*3ef0*/  PLOP3.LUT P0, PT, PT, PT, UP0, 0x80, 0x8 ;  /* 0x000000000008781c */ /* 0x000fca0003f0f008 */
[----:B------:R-:W-:-:S08]  /*3f00*/  @UP0 ULEA UR6, UR21, UR8, 0x3 ;  /* 0x0000000815060291 */ /* 0x000fd0000f8e18ff */
[----:B------:R-:W-:-:S04]  /*3f10*/  @P0 SHF.L.U32 R0, R2, 0x1f, RZ ;  /* 0x0000001f02000819 */ /* 0x000fc800000006ff */
[----:B------:R1:W2:Y:S01]  /*3f20*/  @P0 SYNCS.PHASECHK.TRANS64.TRYWAIT P2, [UR6], R0 ;  /* 0x00000000ff0005a7 */ /* 0x0002a20008041106 */
[----:B------:R-:W3:Y:S02]  /*3f30*/  SYNCS.PHASECHK.TRANS64.TRYWAIT P0, [UR10+0x190], R4 ;  /* 0x00019004ff0075a7 */ /* 0x000ee4000800110a */
[----:B-123--:R-:W-:Y:S05]  /*3f40*/  @!P0 BRA `(.L_x_82) ;  /* 0x0000006800708947 */ /* 0x00efea0003800000 */
.L_x_206:
[----:B------:R-:W-:Y:S01]  /*3f50*/  UMOV UR19, UR20 ;  /* 0x0000001400137c82 */ /* 0x000fe20008000000 */
[----:B------:R-:W-:Y:S05]  /*3f60*/  BRA.U !UP0, `(.L_x_83) ;  /* 0x0000000108987547 */ /* 0x000fea000b800000 */
[----:B------:R-:W-:Y:S02]  /*3f70*/  UIADD3 UR19, UPT, UPT, UR23, UR20, URZ ;  /* 0x0000001417137290 */ /* 0x000fe4000fffe0ff */
[----:B------:R-:W-:Y:S01]  /*3f80*/  UPLOP3.LUT UP3, UPT, UPT, UPT, UPT, 0x40, 0x4 ;  /* 0x000000000004789c */ /* 0x000fe20003f6e870 */
[----:B------:R-:W-:Y:S01]  /*3f90*/  UMOV UR18, UR7 ;  /* 0x0000000700127c82 */ /* 0x000fe20008000000 */
[----:B------:R-:W-:-:S09]  /*3fa0*/  UMOV UR17, UR21 ;  /* 0x0000001500117c82 */ /* 0x000fd20008000000 */
.L_x_86:
[----:B--2---:R-:W-:Y:S01]  /*3fb0*/  ULEA UR9, UR17, UR8, 0x3 ;  /* 0x0000000811097291 */ /* 0x004fe2000f8e18ff */
[----:B---3--:R-:W-:Y:S11]  /*3fc0*/  @P2 BRA `(.L_x_84) ;  /* 0x00000000000c2947 */ /* 0x008ff60003800000 */
[----:B-1----:R-:W-:Y:S04]  /*3fd0*/  SHF.L.U32 R4, R2, 0x1f, RZ ;  /* 0x0000001f02047819 */ /* 0x002fe800000006ff */
[----:B------:R-:W1:Y:S02]  /*3fe0*/  SYNCS.PHASECHK.TRANS64.TRYWAIT P0, [UR9], R4 ;  /* 0x00000004ff0075a7 */ /* 0x000e640008001109 */
[----:B-1----:R-:W-:Y:S05]  /*3ff0*/  @!P0 BRA `(.L_x_85) ;  /* 0x00000068005c8947 */ /* 0x002fea0003800000 */
.L_x_84:
[----:B------:R-:W-:Y:S01]  /*4000*/  UISETP.NE.AND UP0, UPT, UR18, 0x1, UPT ;  /* 0x000000011200788c */ /* 0x000fe2000bf05270 */
[----:B------:R-:W-:Y:S01]  /*4010*/  PLOP3.LUT P2, PT, PT, PT, PT, 0x80, 0x8 ;  /* 0x000000000008781c */ /* 0x000fe20003f4f070 */
[----:B------:R-:W-:Y:S02]  /*4020*/  UIADD3 UR21, UPT, UPT, UR17, 0x1, URZ ;  /* 0x0000000111157890 */ /* 0x000fe4000fffe0ff */
[----:B------:R-:W-:Y:S02]  /*4030*/  ULEA UR30, UR17, UR15, 0x9 ;  /* 0x0000000f111e7291 */ /* 0x000fe4000f8e48ff */
[----:B------:R-:W-:Y:S01]  /*4040*/  UISETP.NE.AND UP1, UPT, UR21, 0x10, UPT ;  /* 0x000000101500788c */ /* 0x000fe2000bf25270 */
[----:B------:R-:W-:Y:S01]  /*4050*/  PLOP3.LUT P0, PT, PT, PT, UP0, 0x80, 0x8 ;  /* 0x000000000008781c */ /* 0x000fe20003f0f008 */
[----:B------:R-:W-:Y:S02]  /*4060*/  ULEA UR32, UR17, UR14, 0x8 ;  /* 0x0000000e11207291 */ /* 0x000fe4000f8e40ff */
[----:B------:R-:W-:Y:S02]  /*4070*/  USEL UR16, URZ, 0x1, UP1 ;  /* 0x00000001ff107887 */ /* 0x000fe40008800000 */
[----:B------:R-:W-:Y:S02]  /*4080*/  USEL UR21, UR21, URZ, UP1 ;  /* 0x000000ff15157287 */ /* 0x000fe40008800000 */
[----:B------:R-:W-:Y:S02]  /*4090*/  UIADD3 UR36, UPT, UPT, UR30, 0x2, URZ ;  /* 0x000000021e247890 */ /* 0x000fe4000fffe0ff */
[----:B------:R-:W-:Y:S01]  /*40a0*/  @UP0 ULEA UR6, UR21, UR8, 0x3 ;  /* 0x0000000815060291 */ /* 0x000fe2000f8e18ff */
[----:B------:R-:W-:Y:S01]  /*40b0*/  LOP3.LUT R2, R2, UR16, RZ, 0x3c, !PT ;  /* 0x0000001002027c12 */ /* 0x000fe2000f8e3cff */
[----:B------:R-:W-:Y:S02]  /*40c0*/  UIADD3 UR34, UPT, UPT, UR32, 0x2, URZ ;  /* 0x0000000220227890 */ /* 0x000fe4000fffe0ff */
[----:B------:R-:W-:Y:S01]  /*40d0*/  UIADD3 UR9, UPT, UPT, UR9, 0x80, URZ ;  /* 0x0000008009097890 */ /* 0x000fe2000fffe0ff */
[----:B-1----:R-:W-:Y:S01]  /*40e0*/  @P0 SHF.L.U32 R0, R2, 0x1f, RZ ;  /* 0x0000001f02000819 */ /* 0x002fe200000006ff */
[----:B------:R-:W-:Y:S01]  /*40f0*/  UMOV UR31, 0x80004020 ;  /* 0x80004020001f7882 */ /* 0x000fe20000000000 */
[----:B------:R-:W-:Y:S01]  /*4100*/  UMOV UR33, 0x80004020 ;  /* 0x8000402000217882 */ /* 0x000fe20000000000 */
[----:B------:R-:W-:Y:S01]  /*4110*/  UMOV UR37, 0x80004020 ;  /* 0x8000402000257882 */ /* 0x000fe20000000000 */
[----:B------:R2:W3:Y:S01]  /*4120*/  @P0 SYNCS.PHASECHK.TRANS64.TRYWAIT P2, [UR6], R0 ;  /* 0x00000000ff0005a7 */ /* 0x0004e20008041106 */
[----:B------:R-:W-:Y:S01]  /*4130*/  UIADD3 UR20, UPT, UPT, UR20, 0x1, URZ ;  /* 0x0000000114147890 */ /* 0x000fe2000fffe0ff */
[----:B------:R2:W-:Y:S01]  /*4140*/  UTCHMMA.2CTA gdesc[UR32], gdesc[UR30], tmem[UR11], tmem[UR28], idesc[UR29], UP3 ;  /* 0x00ff1c1e200075ea */ /* 0x0005e20009a0000b */
[----:B------:R-:W-:Y:S02]  /*4150*/  UIADD3 UR18, UPT, UPT, UR18, -0x1, URZ ;  /* 0xffffffff12127890 */ /* 0x000fe4000fffe0ff */
[----:B------:R-:W-:Y:S02]  /*4160*/  UISETP.NE.AND UP0, UPT, UR20, UR19, UPT ;  /* 0x000000131400728c */ /* 0x000fe4000bf05270 */
[----:B------:R-:W-:Y:S01]  /*4170*/  UPLOP3.LUT UP3, UPT, UPT, UPT, UPT, 0x80, 0x8 ;  /* 0x000000000008789c */ /* 0x000fe20003f6f070 */
[----:B------:R-:W-:Y:S01]  /*4180*/  UMOV UR35, 0x80004020 ;  /* 0x8000402000237882 */ /* 0x000fe20000000000 */
[----:B------:R-:W-:Y:S01]  /*4190*/  UMOV UR17, UR21 ;  /* 0x0000001500117c82 */ /* 0x000fe20008000000 */
[----:B------:R2:W-:Y:S01]  /*41a0*/  UTCHMMA.2CTA gdesc[UR34], gdesc[UR36], tmem[UR11], tmem[UR26], idesc[UR27], UPT ;  /* 0x00ff1a24220075ea */ /* 0x0005e2000ba0000b */
[----:B------:R2:W-:Y:S03]  /*41b0*/  UTCBAR.2CTA.MULTICAST [UR9], URZ, UR13 ;  /* 0x000000ff090073e9 */ /* 0x0005e6000820080d */
[----:B------:R-:W-:Y:S05]  /*41c0*/  BRA.U UP0, `(.L_x_86) ;  /* 0xfffffffd00787547 */ /* 0x000fea000b83ffff */
.L_x_83:
[----:B------:R-:W-:Y:S01]  /*41d0*/  UIADD3 UR10, UPT, UPT, UR10, 0x170, URZ ;  /* 0x000001700a0a7890 */ /* 0x000fe2000fffe0ff */
[----:B------:R-:W-:-:S08]  /*41e0*/  UMOV UR20, UR19 ;  /* 0x0000001300147c82 */ /* 0x000fd00008000000 */
[----:B------:R4:W-:Y:S01]  /*41f0*/  UTCBAR.2CTA.MULTICAST [UR10], URZ, UR12 ;  /* 0x000000ff0a0073e9 */ /* 0x0009e2000820080c */
[----:B------:R-:W-:Y:S02]  /*4200*/  NOP ;  /* 0x0000000000007918 */ /* 0x000fe40000000000 */
.L_x_81:
[----:B------:R-:W-:Y:S01]  /*4210*/  UIADD3 UR22, UPT, UPT, UR22, 0x1, URZ ;  /* 0x0000000116167890 */ /* 0x000fe2000fffe0ff */
[----:B------:R-:W-:-:S03]  /*4220*/  ISETP.NE.AND P0, PT, R8, 0x2, PT ;  /* 0x000000020800780c */ /* 0x000fc60003f05270 */
[----:B------:R-:W-:Y:S01]  /*4230*/  UISETP.NE.AND UP0, UPT, UR22, 0x4, UPT ;  /* 0x000000041600788c */ /* 0x000fe2000bf05270 */
[----:B-12---:R-:W-:Y:S02]  /*4240*/  SEL R0, RZ, 0x1, P0 ;  /* 0x00000001ff007807 */ /* 0x006fe40000000000 */
[----:B------:R-:W-:Y:S01]  /*4250*/  SEL R8, R8, RZ, P0 ;  /* 0x000000ff08087207 */ /* 0x000fe20000000000 */
[----:B------:R-:W-:Y:S01]  /*4260*/  USEL UR6, URZ, 0x1, UP0 ;  /* 0x00000001ff067887 */ /* 0x000fe20008000000 */
[----:B------:R-:W-:Y:S01]  /*4270*/  LOP3.LUT R3, R3, R0, RZ, 0x3c, !PT ;  /* 0x0000000003037212 */ /* 0x000fe200078e3cff */
[----:B------:R-:W-:-:S04]  /*4280*/  USEL UR22, UR22, URZ, UP0 ;  /* 0x000000ff16167287 */ /* 0x000fc80008000000 */
[----:B------:R-:W-:Y:S01]  /*4290*/  LOP3.LUT R9, R9, UR6, RZ, 0x3c, !PT ;  /* 0x0000000609097c12 */ /* 0x000fe2000f8e3cff */
[----:B------:R-:W-:Y:S07]  /*42a0*/  @P1 BRA `(.L_x_87) ;  /* 0xfffffff800b01947 */ /* 0x000fee000383ffff */
[----:B------:R-:W1:Y:S01]  /*42b0*/  S2UR UR6, SR_CgaCtaId ;  /* 0x00000000000679c3 */ /* 0x000e620000008800 */
[----:B------:R-:W-:Y:S01]  /*42c0*/  ELECT P0, URZ, PT ;  /* 0x0000000000ff782f */ /* 0x000fe20003800000 */
[----:B------:R-:W-:Y:S01]  /*42d0*/  HFMA2 R0, -RZ, RZ, 0, 5.9604644775390625e-08 ;  /* 0x00000001ff007431 */ /* 0x000fe200000001ff */
[----:B------:R-:W-:-:S05]  /*42e0*/  UMOV UR7, 0x40 ;  /* 0x0000004000077882 */ /* 0x000fca0000000000 */
[----:B------:R-:W-:Y:S01]  /*42f0*/  UVIRTCOUNT.DEALLOC.SMPOOL 0x80 ;  /* 0x000000800000784c */ /* 0x000fe20000000000 */
[----:B------:R-:W-:Y:S02]  /*4300*/  UISETP.NE.AND UP0, UPT, UR5, URZ, UPT ;  /* 0x000000ff0500728c */ /* 0x000fe4000bf05270 */
[----:B-1----:R-:W-:-:S09]  /*4310*/  ULEA UR6, UR6, UR7, 0x18 ;  /* 0x0000000706067291 */ /* 0x002fd2000f8ec0ff */
[----:B------:R1:W-:Y:S01]  /*4320*/  @P0 STS.U8 [UR6+0x1c], R0 ;  /* 0x00001c00ff000988 */ /* 0x0003e20008000006 */
[----:B------:R-:W-:Y:S05]  /*4330*/  BRA.U UP0, `(.L_x_88) ;  /* 0x0000000100a07547 */ /* 0x000fea000b800000 */
[----:B------:R-:W-:Y:S01]  /*4340*/  UIADD3 UR5, UPT, UPT, UR8, 0x190, URZ ;  /* 0x0000019008057890 */ /* 0x000fe2000fffe0ff */
[----:B------:R-:W-:-:S03]  /*4350*/  SHF.L.U32 R2, R9, 0x1f, RZ ;  /* 0x0000001f09027819 */ /* 0x000fc600000006ff */
[----:B------:R-:W-:-:S09]  /*4360*/  ULEA UR7, UR22, UR5, 0x3 ;  /* 0x0000000516077291 */ /* 0x000fd2000f8e18ff */
[----:B------:R-:W2:Y:S02]  /*4370*/  SYNCS.PHASECHK.TRANS64.TRYWAIT P0, [UR7], R2 ;  /* 0x00000002ff0075a7 */ /* 0x000ea40008001107 */
[----:B--2---:R-:W-:Y:S05]  /*4380*/  @!P0 BRA `(.L_x_89) ;  /* 0x0000006400908947 */ /* 0x004fea0003800000 */
.L_x_209:
[----:B------:R-:W-:-:S04]  /*4390*/  UIADD3 UR9, UPT, UPT, UR22, 0x1, URZ ;  /* 0x0000000116097890 */ /* 0x000fc8000fffe0ff */
[----:B------:R-:W-:-:S04]  /*43a0*/  UISETP.NE.AND UP1, UPT, UR9, 0x4, UPT ;  /* 0x000000040900788c */ /* 0x000fc8000bf25270 */
[----:B----4-:R-:W-:Y:S02]  /*43b0*/  USEL UR10, URZ, 0x1, UP1 ;  /* 0x00000001ff0a7887 */ /* 0x010fe40008800000 */
[----:B------:R-:W-:-:S04]  /*43c0*/  USEL UR9, UR9, URZ, UP1 ;  /* 0x000000ff09097287 */ /* 0x000fc80008800000 */
[----:B------:R-:W-:Y:S01]  /*43d0*/  ULEA UR7, UR9, UR5, 0x3 ;  /* 0x0000000509077291 */ /* 0x000fe2000f8e18ff */
[----:B-1----:R-:W-:-:S04]  /*43e0*/  LOP3.LUT R2, R9, UR10, RZ, 0x3c, !PT ;  /* 0x0000000a09027c12 */ /* 0x002fc8000f8e3cff */
[----:B------:R-:W-:-:S04]  /*43f0*/  SHF.L.U32 R3, R2, 0x1f, RZ ;  /* 0x0000001f02037819 */ /* 0x000fc800000006ff */
[----:B------:R-:W1:Y:S02]  /*4400*/  SYNCS.PHASECHK.TRANS64.TRYWAIT P0, [UR7], R3 ;  /* 0x00000003ff0075a7 */ /* 0x000e640008001107 */
[----:B-1----:R-:W-:Y:S05]  /*4410*/  @!P0 BRA `(.L_x_90) ;  /* 0x0000006400848947 */ /* 0x002fea0003800000 */
.L_x_211:
        /* <DEDUP_REMOVED lines=9> */
.L_x_213:
[----:B------:R-:W-:-:S04]  /*44b0*/  UIADD3 UR9, UPT, UPT, UR9, 0x1, URZ ;  /* 0x0000000109097890 */ /* 0x000fc8000fffe0ff */
[----:B------:R-:W-:-:S04]  /*44c0*/  UISETP.NE.AND UP1, UPT, UR9, 0x4, UPT ;  /* 0x000000040900788c */ /* 0x000fc8000bf25270 */
[----:B------:R-:W-:Y:S02]  /*44d0*/  USEL UR7, URZ, 0x1, UP1 ;  /* 0x00000001ff077887 */ /* 0x000fe40008800000 */
[----:B------:R-:W-:-:S04]  /*44e0*/  USEL UR9, UR9, URZ, UP1 ;  /* 0x000000ff09097287 */ /* 0x000fc80008800000 */
[----:B------:R-:W-:Y:S01]  /*44f0*/  ULEA UR9, UR9, UR5, 0x3 ;  /* 0x0000000509097291 */ /* 0x000fe2000f8e18ff */
[----:B------:R-:W-:-:S04]  /*4500*/  LOP3.LUT R2, R2, UR7, RZ, 0x3c, !PT ;  /* 0x0000000702027c12 */ /* 0x000fc8000f8e3cff */
[----:B------:R-:W-:Y:S01]  /*4510*/  SHF.L.U32 R2, R2, 0x1f, RZ ;  /* 0x0000001f02027819 */ /* 0x000fe200000006ff */
[----:B-1----:R-:W-:-:S04]  /*4520*/  IMAD.U32 R0, RZ, RZ, UR9 ;  /* 0x00000009ff007e24 */ /* 0x002fc8000f8e00ff */
[----:B------:R1:W2:Y:S03]  /*4530*/  SYNCS.PHASECHK.TRANS64.TRYWAIT P0, [R0+URZ], R2 ;  /* 0x00000002000075a7 */ /* 0x0002a600080011ff */
[----:B--2---:R-:W-:Y:S05]  /*4540*/  @!P0 NANOSLEEP.SYNCS 0x989680 ;  /* 0x009896800000895d */ /* 0x004fea0003900000 */
[----:B------:R-:W2:Y:S02]  /*4550*/  @!P0 SYNCS.PHASECHK.TRANS64 P0, [R0+URZ], R2 ;  /* 0x00000002000085a7 */ /* 0x000ea400080010ff */
[----:B--2---:R-:W-:Y:S05]  /*4560*/  @P0 BRA `(.L_x_92) ;  /* 0x0000000000200947 */ /* 0x004fea0003800000 */
.L_x_93:
[----:B--2---:R2:W4:Y:S02]  /*4570*/  SYNCS.PHASECHK.TRANS64.TRYWAIT P0, [R0+URZ], R2 ;  /* 0x00000002000075a7 */ /* 0x00452400080011ff */
[----:B----4-:R-:W-:Y:S05]  /*4580*/  @!P0 NANOSLEEP.SYNCS 0x989680 ;  /* 0x009896800000895d */ /* 0x010fea0003900000 */
[----:B------:R-:W4:Y:S02]  /*4590*/  @!P0 SYNCS.PHASECHK.TRANS64 P0, [R0+URZ], R2 ;  /* 0x00000002000085a7 */ /* 0x000f2400080010ff */
[----:B----4-:R-:W-:Y:S05]  /*45a0*/  @!P0 BRA `(.L_x_93) ;  /* 0xfffffffc00f08947 */ /* 0x010fea000383ffff */
[----:B------:R-:W-:Y:S05]  /*45b0*/  BRA `(.L_x_92) ;  /* 0x00000000000c7947 */ /* 0x000fea0003800000 */
.L_x_88:
[----:B------:R-:W-:-:S04]  /*45c0*/  UIADD3 UR5, UPT, UPT, UR8, 0x1d0, URZ ;  /* 0x000001d008057890 */ /* 0x000fc8000fffe0ff */
[----:B------:R-:W-:-:S09]  /*45d0*/  UPRMT UR5, UR4, 0x654, UR5 ;  /* 0x0000065404057896 */ /* 0x000fd20008000005 */
[----:B------:R-:W-:Y:S03]  /*45e0*/  SYNCS.ARRIVE.TRANS64.RED.A1T0 RZ, [UR5], RZ ;  /* 0x000000ffffff79a7 */ /* 0x000fe60008100405 */
.L_x_92:
[----:B-12---:R-:W-:Y:S01]  /*45f0*/  SHF.L.U32 R2, RZ, 0x1f, RZ ;  /* 0x0000001fff027819 */ /* 0x006fe200000006ff */
[----:B------:R-:W-:Y:S01]  /*4600*/  UIADD3 UR5, UPT, UPT, UR8, 0x1d0, URZ ;  /* 0x000001d008057890 */ /* 0x000fe2000fffe0ff */
[----:B------:R-:W-:Y:S02]  /*4610*/  PLOP3.LUT P0, PT, PT, PT, UP0, 0x80, 0x8 ;  /* 0x000000000008781c */ /* 0x000fe40003f0f008 */
[----:B------:R-:W1:Y:S02]  /*4620*/  SYNCS.PHASECHK.TRANS64.TRYWAIT P1, [UR8+0x1d0], R2 ;  /* 0x0001d002ff0075a7 */ /* 0x000e640008021108 */
[----:B-1----:R-:W-:Y:S09]  /*4630*/  @!P1 BRA `(.L_x_94) ;  /* 0x00000064002c9947 */ /* 0x002ff20003800000 */
.L_x_215:
[----:B------:R-:W-:Y:S01]  /*4640*/  @!UP0 UPRMT UR5, UR4, 0x654, UR5 ;  /* 0x0000065404058896 */ /* 0x000fe20008000005 */
[----:B------:R-:W-:Y:S02]  /*4650*/  UMOV UR8, 0xffff ;  /* 0x0000ffff00087882 */ /* 0x000fe40000000000 */
[----:B------:R-:W-:-:S06]  /*4660*/  UMOV UR4, 0x1 ;  /* 0x0000000100047882 */ /* 0x000fcc0000000000 */
[----:B------:R-:W-:Y:S01]  /*4670*/  @!P0 SYNCS.ARRIVE.TRANS64.RED.A1T0 RZ, [UR5], RZ ;  /* 0x000000ffffff89a7 */ /* 0x000fe20008100405 */
[----:B------:R-:W-:Y:S01]  /*4680*/  NOP ;  /* 0x0000000000007918 */ /* 0x000fe20000000000 */
[----:B-1----:R-:W1:Y:S01]  /*4690*/  LDS R0, [UR6+0x14] ;  /* 0x00001406ff007984 */ /* 0x002e620008000800 */
[----:B------:R-:W-:-:S04]  /*46a0*/  ULOP3.LUT UR5, UR24, 0xffff, URZ, 0xc0, !UPT ;  /* 0x0000ffff18057892 */ /* 0x000fc8000f8ec0ff */
[----:B------:R-:W-:-:S04]  /*46b0*/  USHF.R.U32.HI UR5, URZ, 0x5, UR5 ;  /* 0x00000005ff057899 */ /* 0x000fc80008011605 */
[----:B------:R-:W-:Y:S02]  /*46c0*/  USHF.L.U32 UR8, UR8, UR5, URZ ;  /* 0x0000000508087299 */ /* 0x000fe400080006ff */
[----:B------:R-:W-:-:S04]  /*46d0*/  USHF.L.U32 UR4, UR4, UR5, URZ ;  /* 0x0000000504047299 */ /* 0x000fc800080006ff */
[----:B-1----:R-:W-:-:S04]  /*46e0*/  LOP3.LUT R0, R0, UR8, RZ, 0xc0, !PT ;  /* 0x0000000800007c12 */ /* 0x002fc8000f8ec0ff */
[----:B------:R-:W-:-:S13]  /*46f0*/  ISETP.NE.AND P0, PT, R0, UR8, PT ;  /* 0x0000000800007c0c */ /* 0x000fda000bf05270 */
[----:B------:R-:W-:Y:S05]  /*4700*/  @P0 BRA `(.L_x_95) ;  /* 0x0000000000580947 */ /* 0x000fea0003800000 */
[----:B------:R-:W1:Y:S02]  /*4710*/  LDS R0, [UR6+0x18] ;  /* 0x00001806ff007984 */ /* 0x000e640008000800 */
[----:B-1----:R-:W-:-:S04]  /*4720*/  LOP3.LUT R0, R0, UR4, RZ, 0xc0, !PT ;  /* 0x0000000400007c12 */ /* 0x002fc8000f8ec0ff */
[----:B------:R-:W-:-:S13]  /*4730*/  ISETP.NE.AND P0, PT, R0, UR4, PT ;  /* 0x0000000400007c0c */ /* 0x000fda000bf05270 */
[----:B------:R-:W-:Y:S05]  /*4740*/  @P0 BRA `(.L_x_96) ;  /* 0x00000000003c0947 */ /* 0x000fea0003800000 */
[----:B------:R-:W1:Y:S01]  /*4750*/  S2R R2, SR_LANEID ;  /* 0x0000000000027919 */ /* 0x000e620000000000 */
[----:B------:R-:W-:Y:S01]  /*4760*/  ULOP3.LUT UR8, URZ, UR8, URZ, 0x33, !UPT ;  /* 0x00000008ff087292 */ /* 0x000fe2000f8e33ff */
[----:B------:R-:W-:Y:S02]  /*4770*/  VOTEU.ANY UR7, UPT, PT ;  /* 0x0000000000077886 */ /* 0x000fe400038e0100 */
[----:B------:R-:W-:-:S03]  /*4780*/  UFLO.U32 UR7, UR7 ;  /* 0x00000007000772bd */ /* 0x000fc600080e0000 */
[----:B------:R-:W-:-:S04]  /*4790*/  IMAD.U32 R0, RZ, RZ, UR8 ;  /* 0x00000008ff007e24 */ /* 0x000fc8000f8e00ff */
[----:B------:R2:W3:Y:S02]  /*47a0*/  REDUX UR5, R0 ;  /* 0x00000000000573c4 */ /* 0x0004e40000000000 */
[----:B------:R1:W-:Y:S02]  /*47b0*/  UTCATOMSWS.AND URZ, UR8 ;  /* 0x0000000800ff79e3 */ /* 0x0003e40008000000 */
[----:B-1----:R-:W-:Y:S02]  /*47c0*/  ISETP.EQ.U32.AND P0, PT, R2, UR7, PT ;  /* 0x0000000702007c0c */ /* 0x002fe4000bf02070 */
[----:B--2---:R-:W-:Y:S02]  /*47d0*/  LOP3.LUT R0, RZ, UR4, RZ, 0x33, !PT ;  /* 0x00000004ff007c12 */ /* 0x004fe4000f8e33ff */
[----:B---3--:R-:W-:Y:S02]  /*47e0*/  MOV R2, UR5 ;  /* 0x0000000500027c02 */ /* 0x008fe40008000f00 */
[----:B------:R-:W1:Y:S07]  /*47f0*/  REDUX UR4, R0 ;  /* 0x00000000000473c4 */ /* 0x000e6e0000000000 */
[----:B------:R2:W-:Y:S01]  /*4800*/  @P0 ATOMS.AND RZ, [UR6+0x14], R2 ;  /* 0x00001402ffff098c */ /* 0x0005e2000a800006 */
[----:B-1----:R-:W-:-:S05]  /*4810*/  IMAD.U32 R0, RZ, RZ, UR4 ;  /* 0x00000004ff007e24 */ /* 0x002fca000f8e00ff */
[----:B------:R2:W-:Y:S01]  /*4820*/  @P0 ATOMS.AND RZ, [UR6+0x18], R0 ;  /* 0x00001800ffff098c */ /* 0x0005e2000a800006 */
[----:B------:R-:W-:Y:S05]  /*4830*/  BRA `(.L_x_97) ;  /* 0x0000000000147947 */ /* 0x000fea0003800000 */
.L_x_96:
[----:B------:R-:W-:Y:S02]  /*4840*/  MOV R2, 0x4860 ;  /* 0x0000486000027802 */ /* 0x000fe40000000f00 */
[----:B---345:R-:W-:Y:S05]  /*4850*/  CALL.REL.NOINC `($__internal_0_$__cuda_sm10x_tcgen05_guardrail_trap_col_being_dealloced_not_returned_by_alloc) ;  /* 0x00000068000c7944 */ /* 0x038fea0003c00000 */
[----:B------:R-:W-:Y:S05]  /*4860*/  BRA `(.L_x_97) ;  /* 0x0000000000087947 */ /* 0x000fea0003800000 */
.L_x_95:
[----:B------:R-:W-:Y:S02]  /*4870*/  MOV R2, 0x4890 ;  /* 0x0000489000027802 */ /* 0x000fe40000000f00 */
[----:B---345:R-:W-:Y:S05]  /*4880*/  CALL.REL.NOINC `($__internal_2_$__cuda_sm10x_tcgen05_guardrail_trap_unallocated_columns_being_dealloced) ;  /* 0x0000006800187944 */ /* 0x038fea0003c00000 */
.L_x_97:
[----:B------:R-:W-:Y:S01]  /*4890*/  NOP ;  /* 0x0000000000007918 */ /* 0x000fe20000000000 */
[----:B----4-:R-:W-:Y:S05]  /*48a0*/  EXIT ;  /* 0x000000000000794d */ /* 0x010fea0003800000 */
.L_x_68:
[----:B------:R-:W-:-:S09]  /*48b0*/  UISETP.NE.OR UP5, UPT, UR10, 0x3, !UP5 ;  /* 0x000000030a00788c */ /* 0x000fd2000efa5670 */
[----:B------:R-:W-:Y:S05]  /*48c0*/  BRA.U UP5, `(.L_x_98) ;  /* 0x0000001105747547 */ /* 0x000fea000b800000 */
[----:B------:R-:W1:Y:S01]  /*48d0*/  LDC R0, c[0x0][0xb30] ;  /* 0x0002cc00ff007b82 */ /* 0x000e620000000800 */
[----:B------:R-:W2:Y:S01]  /*48e0*/  LDCU.64 UR8, c[0x0][0x888] ;  /* 0x00011100ff0877ac */ /* 0x000ea20008000a00 */
[----:B------:R-:W-:Y:S02]  /*48f0*/  HFMA2 R27, -RZ, RZ, 0, 0 ;  /* 0x00000000ff1b7431 */ /* 0x000fe400000001ff */
[----:B------:R-:W-:Y:S01]  /*4900*/  IMAD.MOV.U32 R29, RZ, RZ, 0x1 ;  /* 0x00000001ff1d7424 */ /* 0x000fe200078e00ff */
[----:B------:R-:W-:Y:S01]  /*4910*/  MOV R25, 0x2000 ;  /* 0x0000200000197802 */ /* 0x000fe20000000f00 */
[----:B------:R-:W3:Y:S01]  /*4920*/  LDCU.64 UR4, c[0x0][0x890] ;  /* 0x00011200ff0477ac */ /* 0x000ee20008000a00 */
[----:B------:R-:W-:Y:S01]  /*4930*/  IMAD.MOV.U32 R28, RZ, RZ, RZ ;  /* 0x000000ffff1c7224 */ /* 0x000fe200078e00ff */
[----:B------:R-:W4:Y:S01]  /*4940*/  LDC R24, c[0x0][0x370] ;  /* 0x0000dc00ff187b82 */ /* 0x000f220000000800 */
[----:B------:R-:W-:Y:S01]  /*4950*/  UMOV UR7, 0x400 ;  /* 0x0000040000077882 */ /* 0x000fe20000000000 */
[----:B------:R-:W-:-:S02]  /*4960*/  UPLOP3.LUT UP1, UPT, UPT, UPT, UPT, 0x40, 0x4 ;  /* 0x000000000004789c */ /* 0x000fc40003f2e870 */
[----:B------:R-:W-:-:S04]  /*4970*/  ULEA UR7, UR37, UR7, 0x18 ;  /* 0x0000000725077291 */ /* 0x000fc8000f8ec0ff */
[----:B------:R-:W4:Y:S01]  /*4980*/  LDC R3, c[0x0][0xb0c] ;  /* 0x0002c300ff037b82 */ /* 0x000f220000000800 */
[----:B------:R-:W-:Y:S02]  /*4990*/  UIADD3 UR13, UPT, UPT, UR7, 0x118, URZ ;  /* 0x00000118070d7890 */ /* 0x000fe4000fffe0ff */
[----:B--2---:R-:W-:Y:S02]  /*49a0*/  UISETP.NE.U32.AND UP3, UPT, UR8, URZ, UPT ;  /* 0x000000ff0800728c */ /* 0x004fe4000bf65070 */
[----:B------:R-:W-:Y:S02]  /*49b0*/  UIADD3 UR41, UPT, UPT, UR7, 0x100, URZ ;  /* 0x0000010007297890 */ /* 0x000fe4000fffe0ff */
[----:B---3--:R-:W-:Y:S01]  /*49c0*/  UISETP.NE.U32.AND UP4, UPT, UR4, URZ, UPT ;  /* 0x000000ff0400728c */ /* 0x008fe2000bf85070 */
[----:B------:R-:W2:Y:S01]  /*49d0*/  LDC R18, c[0x0][0xb20] ;  /* 0x0002c800ff127b82 */ /* 0x000ea20000000800 */
[----:B-1----:R-:W-:Y:S01]  /*49e0*/  ISETP.NE.AND P1, PT, R0, 0x1, PT ;  /* 0x000000010000780c */ /* 0x002fe20003f25270 */
[----:B------:R-:W-:-:S02]  /*49f0*/  UISETP.NE.AND.EX UP3, UPT, UR9, URZ, UPT, UP3 ;  /* 0x000000ff0900728c */ /* 0x000fc4000bf65330 */
[----:B------:R-:W-:Y:S02]  /*4a00*/  UIADD3 UR33, UPT, UPT, UR7, 0x108, URZ ;  /* 0x0000010807217890 */ /* 0x000fe4000fffe0ff */
[----:B------:R-:W-:Y:S02]  /*4a10*/  UIADD3 UR25, UPT, UPT, UR7, 0x110, URZ ;  /* 0x0000011007197890 */ /* 0x000fe4000fffe0ff */
[----:B------:R-:W1:Y:S01]  /*4a20*/  LDC.64 R30, c[0x0][0x348] ;  /* 0x0000d200ff1e7b82 */ /* 0x000e620000000a00 */
[----:B------:R-:W-:Y:S02]  /*4a30*/  UPRMT UR13, UR37, 0x654, UR13 ;  /* 0x00000654250d7896 */ /* 0x000fe4000800000d */
[----:B------:R-:W-:-:S05]  /*4a40*/  UISETP.NE.AND.EX UP4, UPT, UR5, URZ, UPT, UP4 ;  /* 0x000000ff0500728c */ /* 0x000fca000bf85340 */
[----:B------:R-:W3:Y:S08]  /*4a50*/  LDC.64 R16, c[0x0][0xb10] ;  /* 0x0002c400ff107b82 */ /* 0x000ef00000000a00 */
[----:B------:R-:W1:Y:S08]  /*4a60*/  LDC.64 R6, c[0x0][0xb18] ;  /* 0x0002c600ff067b82 */ /* 0x000e700000000a00 */
[----:B------:R-:W1:Y:S08]  /*4a70*/  LDC.64 R4, c[0x0][0xb28] ;  /* 0x0002ca00ff047b82 */ /* 0x000e700000000a00 */
[----:B--2-4-:R-:W1:Y:S02]  /*4a80*/  LDC R19, c[0x0][0x374] ;  /* 0x0000dd00ff137b82 */ /* 0x014e640000000800 */
.L_x_109:
[C---:B------:R-:W-:Y:S02]  /*4a90*/  LEA R0, R28.reuse, UR7, 0x3 ;  /* 0x000000071c007c11 */ /* 0x040fe4000f8e18ff */
[----:B------:R-:W-:Y:S02]  /*4aa0*/  SHF.L.U32 R2, R27, 0x1f, RZ ;  /* 0x0000001f1b027819 */ /* 0x000fe400000006ff */
[----:B------:R-:W-:Y:S02]  /*4ab0*/  LEA R20, R28, UR7, 0x4 ;  /* 0x000000071c147c11 */ /* 0x000fe4000f8e20ff */
[----:B--2---:R-:W2:Y:S02]  /*4ac0*/  SYNCS.PHASECHK.TRANS64.TRYWAIT P0, [R0+URZ+0x150], R2 ;  /* 0x00015002000075a7 */ /* 0x004ea400080011ff */
[----:B--2---:R-:W-:Y:S05]  /*4ad0*/  @!P0 BRA `(.L_x_99) ;  /* 0x00000060001c8947 */ /* 0x004fea0003800000 */
.L_x_216:
[----:B------:R-:W-:Y:S01]  /*4ae0*/  ISETP.GE.AND P0, PT, R40, 0x1, PT ;  /* 0x000000012800780c */ /* 0x000fe20003f06270 */
[----:B------:R-:W4:Y:S01]  /*4af0*/  LDS.128 R20, [R20+0x1e0] ;  /* 0x0001e00014147984 */ /* 0x000f220000000c00 */
[----:B--2---:R-:W-:Y:S01]  /*4b00*/  VIADD R0, R0, 0x160 ;  /* 0x0000016000007836 */ /* 0x004fe20000000000 */
[----:B------:R-:W-:Y:S01]  /*4b10*/  @!PT LDS RZ, [RZ] ;  /* 0x00000000fffff984 */ /* 0x000fe20000000800 */
[----:B------:R-:W-:Y:S01]  /*4b20*/  @!PT LDS RZ, [RZ] ;  /* 0x00000000fffff984 */ /* 0x000fe20000000800 */
[----:B------:R-:W-:Y:S01]  /*4b30*/  @!PT LDS RZ, [RZ] ;  /* 0x00000000fffff984 */ /* 0x000fe20000000800 */
[----:B------:R-:W-:Y:S01]  /*4b40*/  @!PT LDS RZ, [RZ] ;  /* 0x00000000fffff984 */ /* 0x000fe20000000800 */
[----:B------:R2:W-:Y:S06]  /*4b50*/  MEMBAR.ALL.CTA ;  /* 0x0000000000007992 */ /* 0x0005ec0000008000 */
[----:B--2---:R-:W2:Y:S01]  /*4b60*/  FENCE.VIEW.ASYNC.S ;  /* 0x00000000000073c6 */ /* 0x004ea20000000000 */
[----:B------:R-:W-:Y:S04]  /*4b70*/  PRMT R0, RZ, 0x654, R0 ;  /* 0x00000654ff007816 */ /* 0x000fe80000000000 */
[----:B--2---:R2:W-:Y:S01]  /*4b80*/  SYNCS.ARRIVE.TRANS64.RED.A1T0 RZ, [R0+URZ], RZ ;  /* 0x000000ff00ff79a7 */ /* 0x0045e200081004ff */
[----:B----4-:R-:W-:Y:S11]  /*4b90*/  LOP3.LUT P3, RZ, R22, 0x1, RZ, 0xc0, !PT ;  /* 0x0000000116ff7812 */ /* 0x010ff6000786c0ff */
[----:B------:R-:W-:Y:S02]  /*4ba0*/  @!UPT UIADD3 URZ, UPT, UPT, URZ, URZ, URZ ;  /* 0x000000fffffff290 */ /* 0x000fe4000fffe0ff */
[----:B------:R-:W-:Y:S02]  /*4bb0*/  @P3 MOV R11, R20 ;  /* 0x00000014000b3202 */ /* 0x000fe40000000f00 */
[----:B------:R-:W-:Y:S01]  /*4bc0*/  @P3 LOP3.LUT R10, R21, 0xffff, RZ, 0xc0, !PT ;  /* 0x0000ffff150a3812 */ /* 0x000fe200078ec0ff */
[----:B--2---:R-:W-:Y:S06]  /*4bd0*/  @!P0 BRA `(.L_x_100) ;  /* 0x0000000000a48947 */ /* 0x004fec0003800000 */
[-C--:B-1----:R-:W-:Y:S01]  /*4be0*/  IMAD.HI.U32 R0, R19, R7.reuse, RZ ;  /* 0x0000000713007227 */ /* 0x082fe200078e00ff */
[----:B------:R-:W-:Y:S02]  /*4bf0*/  ISETP.NE.AND P0, PT, R6, 0x1, PT ;  /* 0x000000010600780c */ /* 0x000fe40003f05270 */
[----:B------:R-:W-:Y:S01]  /*4c00*/  ISETP.NE.AND P2, PT, R40, 0x1, PT ;  /* 0x000000012800780c */ /* 0x000fe20003f45270 */
[----:B---3--:R-:W-:Y:S01]  /*4c10*/  IMAD.HI.U32 R9, R24, R16, RZ ;  /* 0x0000001018097227 */ /* 0x008fe200078e00ff */
[----:B------:R-:W-:Y:S02]  /*4c20*/  SHF.R.U32.HI R0, RZ, R18, R0 ;  /* 0x00000012ff007219 */ /* 0x000fe40000011600 */
[----:B------:R-:W-:Y:S01]  /*4c30*/  ISETP.NE.AND P4, PT, R3, 0x1, PT ;  /* 0x000000010300780c */ /* 0x000fe20003f85270 */
[----:B------:R-:W-:Y:S01]  /*4c40*/  IMAD.HI.U32 R13, R10, R7, RZ ;  /* 0x000000070a0d7227 */ /* 0x000fe200078e00ff */
[----:B------:R-:W-:Y:S02]  /*4c50*/  SHF.R.U32.HI R9, RZ, R17, R9 ;  /* 0x00000011ff097219 */ /* 0x000fe40000011609 */
[----:B------:R-:W-:Y:S01]  /*4c60*/  SEL R0, R19, R0, !P0 ;  /* 0x0000000013007207 */ /* 0x000fe20004000000 */
[----:B------:R-:W-:Y:S01]  /*4c70*/  IMAD.HI.U32 R12, R11, R16, RZ ;  /* 0x000000100b0c7227 */ /* 0x000fe200078e00ff */
[----:B------:R-:W-:Y:S03]  /*4c80*/  SEL R9, R24, R9, !P4 ;  /* 0x0000000918097207 */ /* 0x000fe60006000000 */
[-C--:B------:R-:W-:Y:S01]  /*4c90*/  IMAD.HI.U32 R8, R0, R4.reuse, RZ ;  /* 0x0000000400087227 */ /* 0x080fe200078e00ff */
[----:B------:R-:W-:Y:S03]  /*4ca0*/  SHF.R.U32.HI R12, RZ, R17, R12 ;  /* 0x00000011ff0c7219 */ /* 0x000fe6000001160c */
[----:B------:R-:W-:Y:S01]  /*4cb0*/  IMAD.HI.U32 R2, R9, R4, RZ ;  /* 0x0000000409027227 */ /* 0x000fe200078e00ff */
[-C--:B------:R-:W-:Y:S02]  /*4cc0*/  @P2 SHF.R.U32.HI R0, RZ, R5.reuse, R8 ;  /* 0x00000005ff002219 */ /* 0x080fe40000011608 */
[----:B------:R-:W-:Y:S02]  /*4cd0*/  SHF.R.U32.HI R8, RZ, R18, R13 ;  /* 0x00000012ff087219 */ /* 0x000fe4000001160d */
[----:B------:R-:W-:Y:S01]  /*4ce0*/  @P2 SHF.R.U32.HI R9, RZ, R5, R2 ;  /* 0x00000005ff092219 */ /* 0x000fe20000011602 */
[----:B------:R-:W-:Y:S01]  /*4cf0*/  IMAD R0, R40, R0, RZ ;  /* 0x0000000028007224 */ /* 0x000fe200078e02ff */
[----:B------:R-:W-:Y:S02]  /*4d00*/  SEL R8, R10, R8, !P0 ;  /* 0x000000080a087207 */ /* 0x000fe40004000000 */
[----:B------:R-:W-:Y:S01]  /*4d10*/  SEL R2, R11, R12, !P4 ;  /* 0x0000000c0b027207 */ /* 0x000fe20006000000 */
[----:B------:R-:W-:Y:S01]  /*4d20*/  IMAD R12, R40, R9, RZ ;  /* 0x00000009280c7224 */ /* 0x000fe200078e02ff */
[C---:B------:R-:W-:Y:S01]  /*4d30*/  ISETP.GE.AND P0, PT, R8.reuse, R0, PT ;  /* 0x000000000800720c */ /* 0x040fe20003f06270 */
[----:B------:R-:W-:Y:S03]  /*4d40*/  IMAD.HI.U32 R0, R8, R4, RZ ;  /* 0x0000000408007227 */ /* 0x000fe600078e00ff */
[----:B------:R-:W-:Y:S02]  /*4d50*/  ISETP.GE.OR P0, PT, R2, R12, P0 ;  /* 0x0000000c0200720c */ /* 0x000fe40000706670 */
[-C--:B------:R-:W-:Y:S04]  /*4d60*/  SHF.R.U32.HI R0, RZ, R5.reuse, R0 ;  /* 0x00000005ff007219 */ /* 0x080fe80000011600 */
[----:B------:R-:W-:Y:S05]  /*4d70*/  SEL R13, R8, R0, !P2 ;  /* 0x00000000080d7207 */ /* 0x000fea0005000000 */
[----:B------:R-:W-:Y:S02]  /*4d80*/  IMAD.MOV R12, RZ, RZ, -R13 ;  /* 0x000000ffff0c7224 */ /* 0x000fe400078e0a0d */
[----:B------:R-:W-:Y:S04]  /*4d90*/  @!P0 IMAD.HI.U32 R0, R2, R4, RZ ;  /* 0x0000000402008227 */ /* 0x000fe800078e00ff */
[----:B------:R-:W-:Y:S01]  /*4da0*/  IMAD R12, R40, R12, R8 ;  /* 0x0000000c280c7224 */ /* 0x000fe200078e0208 */
[----:B------:R-:W-:Y:S04]  /*4db0*/  @!P0 SHF.R.U32.HI R0, RZ, R5, R0 ;  /* 0x00000005ff008219 */ /* 0x000fe80000011600 */
[----:B------:R-:W-:Y:S04]  /*4dc0*/  @!P0 SEL R0, R2, R0, !P2 ;  /* 0x0000000002008207 */ /* 0x000fe80005000000 */
[----:B------:R-:W-:Y:S01]  /*4dd0*/  @!P0 IADD3 R13, PT, PT, R13, -R0, RZ ;  /* 0x800000000d0d8210 */ /* 0x000fe20007ffe0ff */
[----:B------:R-:W-:Y:S01]  /*4de0*/  @!P0 IMAD R0, R9, R12, R0 ;  /* 0x0000000c09008224 */ /* 0x000fe200078e0200 */
[----:B------:R-:W-:Y:S01]  /*4df0*/  IADD3 R9, PT, PT, -R8, RZ, RZ ;  /* 0x000000ff08097210 */ /* 0x000fe20007ffe1ff */
[--C-:B------:R-:W-:Y:S02]  /*4e00*/  IMAD.MOV R12, RZ, RZ, -R2.reuse ;  /* 0x000000ffff0c7224 */ /* 0x100fe400078e0a02 */
[----:B------:R-:W-:Y:S02]  /*4e10*/  @!P0 IMAD R8, R13, R40, R2 ;  /* 0x000000280d088224 */ /* 0x000fe400078e0202 */
[----:B------:R-:W-:Y:S02]  /*4e20*/  @!P0 IMAD.MOV.U32 R2, RZ, RZ, R0 ;  /* 0x000000ffff028224 */ /* 0x000fe400078e0000 */
[----:B------:R-:W-:Y:S02]  /*4e30*/  IMAD R11, R3, R12, R11 ;  /* 0x0000000c030b7224 */ /* 0x000fe400078e020b */
[----:B------:R-:W-:Y:S02]  /*4e40*/  IMAD R10, R6, R9, R10 ;  /* 0x00000009060a7224 */ /* 0x000fe400078e020a */
[----:B------:R-:W-:Y:S02]  /*4e50*/  IMAD R11, R2, R3, R11 ;  /* 0x00000003020b7224 */ /* 0x000fe400078e020b */
[----:B------:R-:W-:Y:S02]  /*4e60*/  IMAD R10, R8, R6, R10 ;  /* 0x00000006080a7224 */ /* 0x000fe400078e020a */
.L_x_100:
[----:B------:R-:W-:Y:S05]  /*4e70*/  BRA.U UP1, `(.L_x_101) ;  /* 0x0000000101107547 */ /* 0x000fea000b800000 */
[----:B------:R-:W-:Y:S04]  /*4e80*/  MOV R2, UR6 ;  /* 0x0000000600027c02 */ /* 0x000fe80008000f00 */
[----:B------:R-:W-:Y:S04]  /*4e90*/  SHF.L.U32 R2, R2, 0x1f, RZ ;  /* 0x0000001f02027819 */ /* 0x000fe800000006ff */
[----:B------:R-:W2:Y:S02]  /*4ea0*/  SYNCS.PHASECHK.TRANS64.TRYWAIT P0, [UR7+0x148], R2 ;  /* 0x00014802ff0075a7 */ /* 0x000ea40008001107 */
[----:B--2---:R-:W-:Y:S05]  /*4eb0*/  @!P0 BRA `(.L_x_102) ;  /* 0x0000005c00388947 */ /* 0x004fea0003800000 */
.L_x_101:
[----:B------:R-:W-:Y:S02]  /*4ec0*/  R2UR UR42, R15 ;  /* 0x000000000f2a72ca */ /* 0x000fe400000e0000 */
[----:B------:R-:W-:Y:S02]  /*4ed0*/  R2UR UR43, R14 ;  /* 0x000000000e2b72ca */ /* 0x000fe400000e0000 */
[----:B------:R-:W-:Y:S02]  /*4ee0*/  ISETP.NE.U32.AND P2, PT, RZ, UR4, PT ;  /* 0x00000004ff007c0c */ /* 0x000fe4000bf45070 */
[----:B------:R-:W-:Y:S02]  /*4ef0*/  SHF.L.U32 R14, R29, 0x1f, RZ ;  /* 0x0000001f1d0e7819 */ /* 0x000fe400000006ff */
[----:B------:R-:W-:Y:S05]  /*4f00*/  ISETP.NE.AND.EX P2, PT, RZ, UR5, PT, P2 ;  /* 0x00000005ff007c0c */ /* 0x000fea000bf45320 */
[----:B------:R-:W-:Y:S02]  /*4f10*/  USHF.L.U32 UR42, UR42, 0x8, URZ ;  /* 0x000000082a2a7899 */ /* 0x000fe400080006ff */
[----:B------:R-:W-:Y:S01]  /*4f20*/  USHF.L.U32 UR43, UR43, 0x6, URZ ;  /* 0x000000062b2b7899 */ /* 0x000fe200080006ff */
[----:B------:R-:W-:Y:S11]  /*4f30*/  BRA.U !UP4, `(.L_x_103) ;  /* 0x000000010c347547 */ /* 0x000ff6000b800000 */
[----:B------:R-:W-:Y:S01]  /*4f40*/  UPLOP3.LUT UP0, UPT, UPT, UPT, UP3, 0x80, 0x8 ;  /* 0x000000000008789c */ /* 0x000fe20003f0f030 */
[----:B--2---:R-:W-:Y:S02]  /*4f50*/  HFMA2 R0, -RZ, RZ, 0, 5.9604644775390625e-08 ;  /* 0x00000001ff007431 */ /* 0x004fe400000001ff */
[----:B------:R-:W-:Y:S03]  /*4f60*/  IMAD.MOV.U32 R92, RZ, RZ, 0x1 ;  /* 0x00000001ff5c7424 */ /* 0x000fe600078e00ff */
[----:B------:R-:W-:Y:S05]  /*4f70*/  PLOP3.LUT P0, PT, PT, PT, UP0, 0x80, 0x8 ;  /* 0x000000000008781c */ /* 0x000fea0003f0f008 */
[----:B------:R-:W2:Y:S01]  /*4f80*/  @UP0 LDCU.64 UR10, c[0x0][0x888] ;  /* 0x00011100ff0a07ac */ /* 0x000ea20008000a00 */
[----:B------:R-:W-:Y:S07]  /*4f90*/  @UP0 UIMAD UR8, UR36, UR4, URZ ;  /* 0x00000004240802a4 */ /* 0x000fee000f8e02ff */
[----:B------:R-:W-:Y:S01]  /*4fa0*/  @!P0 PRMT R92, R0, 0x7610, R92 ;  /* 0x00007610005c8816 */ /* 0x000fe2000000005c */
[----:B--2---:R-:W-:Y:S03]  /*4fb0*/  @UP0 UIMAD.WIDE UR10, UR8, 0x4, UR10 ;  /* 0x00000004080a08a5 */ /* 0x004fe6000f8e020a */
[----:B------:R-:W2:Y:S03]  /*4fc0*/  @!UP0 LDCU UR8, c[0x0][0x880] ;  /* 0x00011000ff0887ac */ /* 0x000ea60008000800 */
[----:B------:R-:W-:Y:S01]  /*4fd0*/  IMAD.U32 R8, RZ, RZ, UR10 ;  /* 0x0000000aff087e24 */ /* 0x000fe2000f8e00ff */
[----:B------:R-:W-:Y:S05]  /*4fe0*/  MOV R9, UR11 ;  /* 0x0000000b00097c02 */ /* 0x000fea0008000f00 */
[----:B-----5:R4:W5:Y:S02]  /*4ff0*/  @P0 LDG.E R49, desc[UR46][R8.64] ;  /* 0x0000002e08310981 */ /* 0x020964000c1e1900 */
[----:B--2-4-:R-:W-:Y:S07]  /*5000*/  @!P0 IMAD.U32 R49, RZ, RZ, UR8 ;  /* 0x00000008ff318e24 */ /* 0x014fee000f8e00ff */
.L_x_103:
[----:B-----5:R-:W-:Y:S01]  /*5010*/  @!P2 FSETP.EQ.AND P0, PT, R49, RZ, PT ;  /* 0x000000ff3100a20b */ /* 0x020fe20003f02000 */
[----:B------:R-:W-:Y:S01]  /*5020*/  @!UPT UIADD3 URZ, UPT, UPT, URZ, URZ, URZ ;  /* 0x000000fffffff290 */ /* 0x000fe2000fffe0ff */
[----:B------:R-:W-:Y:S11]  /*5030*/  @!P2 BRA `(.L_x_104) ;  /* 0x000000000014a947 */ /* 0x000ff60003800000 */
[----:B------:R-:W-:Y:S02]  /*5040*/  LOP3.LUT P2, RZ, R92, 0xff, RZ, 0xc0, !PT ;  /* 0x000000ff5cff7812 */ /* 0x000fe4000784c0ff */
[----:B------:R-:W-:Y:S04]  /*5050*/  PLOP3.LUT P0, PT, PT, PT, UP0, 0x80, 0x8 ;  /* 0x000000000008781c */ /* 0x000fe80003f0f008 */
[----:B------:R-:W-:Y:S07]  /*5060*/  PLOP3.LUT P0, PT, P0, PT, PT, 0x8, 0x80 ;  /* 0x000000000080781c */ /* 0x000fee000070e170 */
[----:B------:R-:W-:Y:S11]  /*5070*/  @P2 FSETP.EQ.AND P0, PT, R49, RZ, PT ;  /* 0x000000ff3100220b */ /* 0x000ff60003f02000 */
[----:B------:R-:W-:Y:S02]  /*5080*/  @!UPT UIADD3 URZ, UPT, UPT, URZ, URZ, URZ ;  /* 0x000000fffffff290 */ /* 0x000fe4000fffe0ff */
.L_x_104:
[----:B------:R-:W4:Y:S01]  /*5090*/  SYNCS.PHASECHK.TRANS64.TRYWAIT P2, [UR7+0x120], R14 ;  /* 0x0001200eff0075a7 */ /* 0x000f220008041107 */
[----:B------:R-:W-:Y:S04]  /*50a0*/  ELECT P4, URZ, PT ;  /* 0x0000000000ff782f */ /* 0x000fe80003880000 */
[----:B------:R-:W-:Y:S11]  /*50b0*/  PLOP3.LUT P4, PT, P0, P4, PT, 0xf2, 0x2f ;  /* 0x00000000002f781c */ /* 0x000ff60000789e72 */
[----:B------:R-:W-:Y:S02]  /*50c0*/  @!UPT UIADD3 URZ, UPT, UPT, URZ, URZ, URZ ;  /* 0x000000fffffff290 */ /* 0x000fe4000fffe0ff */
[----:B-1----:R-:W-:Y:S05]  /*50d0*/  @!P4 IADD3 R8, P0, PT, R30, 0x580, RZ ;  /* 0x000005801e08c810 */ /* 0x002fea0007f1e0ff */
[----:B--2---:R-:W-:Y:S01]  /*50e0*/  @!P4 IMAD.X R2, RZ, RZ, R31, P0 ;  /* 0x000000ffff02c224 */ /* 0x004fe200000e061f */
[----:B----4-:R-:W-:Y:S07]  /*50f0*/  @!P2 BRA `(.L_x_105) ;  /* 0x0000005800c0a947 */ /* 0x010fee0003800000 */
.L_x_219:
[----:B------:R-:W-:Y:S01]  /*5100*/  @!P4 R2UR UR9, R8 ;  /* 0x000000000809c2ca */ /* 0x000fe200000e0000 */
[----:B------:R-:W-:Y:S01]  /*5110*/  VOTEU.ALL UP1, P4 ;  /* 0x0000000000ff7886 */ /* 0x000fe20002020000 */
[----:B------:R-:W-:Y:S01]  /*5120*/  @!P4 R2UR UR8, R2 ;  /* 0x000000000208c2ca */ /* 0x000fe200000e0000 */
[----:B------:R-:W-:Y:S01]  /*5130*/  VOTEU.ALL UP2, P4 ;  /* 0x0000000000ff7886 */ /* 0x000fe20002040000 */
[----:B------:R-:W-:Y:S01]  /*5140*/  UMOV UR16, 0x0 ;  /* 0x0000000000107882 */ /* 0x000fe20000000000 */
[----:B------:R-:W-:Y:S01]  /*5150*/  UMOV UR17, 0x10000000 ;  /* 0x1000000000117882 */ /* 0x000fe20000000000 */
[----:B------:R-:W-:Y:S01]  /*5160*/  @!UP1 UIADD3 UR40, UPT, UPT, UR7, 0x400, URZ ;  /* 0x0000040007289890 */ /* 0x000fe2000fffe0ff */
[----:B-1----:R-:W-:Y:S01]  /*5170*/  @!P4 IMAD.MOV.U32 R0, RZ, RZ, 0x2000 ;  /* 0x00002000ff00c424 */ /* 0x002fe200078e00ff */
[----:B------:R-:W-:Y:S01]  /*5180*/  UMOV UR44, UR36 ;  /* 0x00000024002c7c82 */ /* 0x000fe20008000000 */
[----:B------:R-:W-:Y:S01]  /*5190*/  @!UP1 UIADD3 UR10, UPT, UPT, UR42, 0x80, URZ ;  /* 0x000000802a0a9890 */ /* 0x000fe2000fffe0ff */
[----:B------:R-:W-:Y:S01]  /*51a0*/  UMOV UR11, UR43 ;  /* 0x0000002b000b7c82 */ /* 0x000fe20008000000 */
[----:B------:R-:W-:Y:S02]  /*51b0*/  UMOV UR12, UR36 ;  /* 0x00000024000c7c82 */ /* 0x000fe40008000000 */
[----:B------:R-:W-:Y:S01]  /*51c0*/  IMAD.U32 R8, RZ, RZ, UR9 ;  /* 0x00000009ff087e24 */ /* 0x000fe2000f8e00ff */
[----:B------:R-:W-:Y:S01]  /*51d0*/  UMOV UR9, UR41 ;  /* 0x0000002900097c82 */ /* 0x000fe20008000000 */
[----:B------:R-:W-:Y:S01]  /*51e0*/  IMAD.U32 R9, RZ, RZ, UR8 ;  /* 0x00000008ff097e24 */ /* 0x000fe2000f8e00ff */
[----:B------:R-:W-:Y:S02]  /*51f0*/  @!UP1 UIADD3 UR8, UPT, UPT, UR7, 0x1400, URZ ;  /* 0x0000140007089890 */ /* 0x000fe4000fffe0ff */
[----:B------:R-:W-:Y:S01]  /*5200*/  @!P4 R2UR UR18, R8 ;  /* 0x000000000812c2ca */ /* 0x000fe200000e0000 */
[----:B------:R-:W-:Y:S01]  /*5210*/  VOTEU.ALL UP1, P4 ;  /* 0x0000000000ff7886 */ /* 0x000fe20002020000 */
[----:B------:R-:W-:Y:S01]  /*5220*/  @!P4 R2UR UR19, R9 ;  /* 0x000000000913c2ca */ /* 0x000fe200000e0000 */
[----:B------:R-:W-:Y:S01]  /*5230*/  UPRMT UR14, UR37, 0x654, UR41 ;  /* 0x00000654250e7896 */ /* 0x000fe20008000029 */
[----:B------:R-:W-:Y:S05]  /*5240*/  @!P4 IADD3 R8, P0, PT, R30, 0x580, RZ ;  /* 0x000005801e08c810 */ /* 0x000fea0007f1e0ff */
[----:B------:R-:W-:Y:S06]  /*5250*/  @!P4 IMAD.X R2, RZ, RZ, R31, P0 ;  /* 0x000000ffff02c224 */ /* 0x000fec00000e061f */
[----:B------:R1:W-:Y:S01]  /*5260*/  @!UP2 UTMALDG.3D [UR40], [UR18], desc[UR16] ;  /* 0x000010281200a5b4 */ /* 0x0003e20008011000 */
[----:B------:R1:W-:Y:S01]  /*5270*/  @!UP1 UTMALDG.3D [UR8], [UR18], desc[UR16] ;  /* 0x00001008120095b4 */ /* 0x0003e20008011000 */
[----:B------:R1:W-:Y:S01]  /*5280*/  @!P4 SYNCS.ARRIVE.TRANS64.RED.A0TR RZ, [UR7+0x100], R0 ;  /* 0x00010000ffffc9a7 */ /* 0x0003e20008300407 */
[----:B------:R-:W-:Y:S01]  /*5290*/  SYNCS.ARRIVE.TRANS64.RED.A1T0 RZ, [UR14], RZ ;  /* 0x000000ffffff79a7 */ /* 0x000fe2000810040e */
[----:B------:R-:W2:Y:S02]  /*52a0*/  SYNCS.PHASECHK.TRANS64.TRYWAIT P2, [UR7+0x128], R14 ;  /* 0x0001280eff0075a7 */ /* 0x000ea40008041107 */
[----:B-12---:R-:W-:Y:S05]  /*52b0*/  @!P2 BRA `(.L_x_106) ;  /* 0x000000580068a947 */ /* 0x006fea0003800000 */
.L_x_221:
        /* <DEDUP_REMOVED lines=8> */
[----:B------:R-:W-:Y:S01]  /*5340*/  @!UP1 UIADD3 UR32, UPT, UPT, UR7, 0x2400, URZ ;  /* 0x0000240007209890 */ /* 0x000fe2000fffe0ff */
[----:B------:R-:W-:Y:S01]  /*5350*/  UMOV UR35, UR43 ;  /* 0x0000002b00237c82 */ /* 0x000fe20008000000 */
[----:B------:R-:W-:Y:S03]  /*5360*/  @!UP1 UIADD3 UR10, UPT, UPT, UR42, 0xa0, URZ ;  /* 0x000000a02a0a9890 */ /* 0x000fe6000fffe0ff */
[----:B------:R-:W-:Y:S01]  /*5370*/  IMAD.U32 R8, RZ, RZ, UR9 ;  /* 0x00000009ff087e24 */ /* 0x000fe2000f8e00ff */
[----:B------:R-:W-:Y:S01]  /*5380*/  UMOV UR9, UR33 ;  /* 0x0000002100097c82 */ /* 0x000fe20008000000 */
[----:B------:R-:W-:Y:S01]  /*5390*/  IMAD.U32 R9, RZ, RZ, UR8 ;  /* 0x00000008ff097e24 */ /* 0x000fe2000f8e00ff */
[----:B------:R-:W-:Y:S02]  /*53a0*/  @!UP1 UIADD3 UR8, UPT, UPT, UR7, 0x3400, URZ ;  /* 0x0000340007089890 */ /* 0x000fe4000fffe0ff */
[----:B------:R-:W-:Y:S01]  /*53b0*/  @!P4 R2UR UR18, R8 ;  /* 0x000000000812c2ca */ /* 0x000fe200000e0000 */
[----:B------:R-:W-:Y:S01]  /*53c0*/  VOTEU.ALL UP1, P4 ;  /* 0x0000000000ff7886 */ /* 0x000fe20002020000 */
[----:B------:R-:W-:Y:S01]  /*53d0*/  @!P4 R2UR UR19, R9 ;  /* 0x000000000913c2ca */ /* 0x000fe200000e0000 */
[----:B------:R-:W-:Y:S01]  /*53e0*/  UMOV UR11, UR43 ;  /* 0x0000002b000b7c82 */ /* 0x000fe20008000000 */
[----:B------:R-:W-:Y:S01]  /*53f0*/  UMOV UR12, UR36 ;  /* 0x00000024000c7c82 */ /* 0x000fe20008000000 */
[----:B------:R-:W-:Y:S01]  /*5400*/  UPRMT UR14, UR37, 0x654, UR33 ;  /* 0x00000654250e7896 */ /* 0x000fe20008000021 */
[----:B------:R-:W-:Y:S05]  /*5410*/  @!P4 IADD3 R8, P0, PT, R30, 0x580, RZ ;  /* 0x000005801e08c810 */ /* 0x000fea0007f1e0ff */
[----:B------:R-:W-:Y:S04]  /*5420*/  @!P4 IMAD.X R2, RZ, RZ, R31, P0 ;  /* 0x000000ffff02c224 */ /* 0x000fe800000e061f */
[----:B------:R1:W-:Y:S01]  /*5430*/  @!UP2 UTMALDG.3D [UR32], [UR18], desc[UR16] ;  /* 0x000010201200a5b4 */ /* 0x0003e20008011000 */
[----:B------:R1:W-:Y:S01]  /*5440*/  @!UP1 UTMALDG.3D [UR8], [UR18], desc[UR16] ;  /* 0x00001008120095b4 */ /* 0x0003e20008011000 */
[----:B------:R1:W-:Y:S01]  /*5450*/  @!P4 SYNCS.ARRIVE.TRANS64.RED.A0TR RZ, [UR7+0x108], R0 ;  /* 0x00010800ffffc9a7 */ /* 0x0003e20008300407 */
[----:B------:R-:W-:Y:S01]  /*5460*/  SYNCS.ARRIVE.TRANS64.RED.A1T0 RZ, [UR14], RZ ;  /* 0x000000ffffff79a7 */ /* 0x000fe2000810040e */
[----:B------:R-:W2:Y:S02]  /*5470*/  SYNCS.PHASECHK.TRANS64.TRYWAIT P2, [UR7+0x130], R14 ;  /* 0x0001300eff0075a7 */ /* 0x000ea40008041107 */
[----:B-12---:R-:W-:Y:S05]  /*5480*/  @!P2 BRA `(.L_x_107) ;  /* 0x00000058000ca947 */ /* 0x006fea0003800000 */
.L_x_223:
[----:B------:R-:W2:Y:S01]  /*5490*/  LDC.64 R12, c[0x0][0xb18] ;  /* 0x0002c600ff0c7b82 */ /* 0x000ea20000000a00 */
[----:B------:R-:W-:Y:S01]  /*54a0*/  @!P4 R2UR UR8, R2 ;  /* 0x000000000208c2ca */ /* 0x000fe200000e0000 */
[----:B------:R-:W-:Y:S01]  /*54b0*/  VOTEU.ALL UP1, P4 ;  /* 0x0000000000ff7886 */ /* 0x000fe20002020000 */
[----:B------:R-:W-:Y:S01]  /*54c0*/  @!P4 R2UR UR9, R8 ;  /* 0x000000000809c2ca */ /* 0x000fe200000e0000 */
[----:B------:R-:W-:Y:S01]  /*54d0*/  VOTEU.ALL UP2, P4 ;  /* 0x0000000000ff7886 */ /* 0x000fe20002040000 */
[----:B------:R-:W-:Y:S03]  /*54e0*/  UMOV UR16, 0x0 ;  /* 0x0000000000107882 */ /* 0x000fe60000000000 */
[----:B------:R-:W4:Y:S01]  /*54f0*/  @!P1 LDC R2, c[0x0][0xb0c] ;  /* 0x0002c300ff029b82 */ /* 0x000f220000000800 */
[----:B------:R-:W-:Y:S01]  /*5500*/  @!UP1 UIADD3 UR26, UPT, UPT, UR42, 0x40, URZ ;  /* 0x000000402a1a9890 */ /* 0x000fe2000fffe0ff */
[----:B-1----:R-:W-:Y:S01]  /*5510*/  @!P4 IMAD.MOV.U32 R0, RZ, RZ, 0x2000 ;  /* 0x00002000ff00c424 */ /* 0x002fe200078e00ff */
[----:B------:R-:W-:Y:S01]  /*5520*/  @!UP1 UIADD3 UR24, UPT, UPT, UR7, 0x4400, URZ ;  /* 0x0000440007189890 */ /* 0x000fe2000fffe0ff */
[----:B------:R-:W-:Y:S01]  /*5530*/  @P3 SHF.R.U32.HI R26, RZ, 0x10, R21 ;  /* 0x00000010ff1a3819 */ /* 0x000fe20000011615 */
[----:B------:R-:W-:Y:S01]  /*5540*/  UMOV UR17, 0x10000000 ;  /* 0x1000000000117882 */ /* 0x000fe20000000000 */
[----:B------:R-:W-:Y:S01]  /*5550*/  UMOV UR27, UR43 ;  /* 0x0000002b001b7c82 */ /* 0x000fe20008000000 */
[----:B------:R-:W-:Y:S01]  /*5560*/  UMOV UR28, UR36 ;  /* 0x00000024001c7c82 */ /* 0x000fe20008000000 */
[----:B------:R-:W-:Y:S01]  /*5570*/  IMAD.U32 R9, RZ, RZ, UR8 ;  /* 0x00000008ff097e24 */ /* 0x000fe2000f8e00ff */
[----:B------:R-:W-:Y:S01]  /*5580*/  @!UP1 UIADD3 UR10, UPT, UPT, UR42, 0xc0, URZ ;  /* 0x000000c02a0a9890 */ /* 0x000fe2000fffe0ff */
[----:B------:R-:W-:Y:S01]  /*5590*/  IMAD.U32 R8, RZ, RZ, UR9 ;  /* 0x00000009ff087e24 */ /* 0x000fe2000f8e00ff */
[----:B------:R-:W-:Y:S01]  /*55a0*/  @!UP1 UIADD3 UR8, UPT, UPT, UR7, 0x5400, URZ ;  /* 0x0000540007089890 */ /* 0x000fe2000fffe0ff */
[----:B------:R-:W-:Y:S01]  /*55b0*/  VIADD R28, R28, 0x1 ;  /* 0x000000011c1c7836 */ /* 0x000fe20000000000 */
[----:B------:R-:W-:Y:S01]  /*55c0*/  @!P4 R2UR UR19, R9 ;  /* 0x000000000913c2ca */ /* 0x000fe200000e0000 */
[----:B------:R-:W-:Y:S01]  /*55d0*/  VOTEU.ALL UP1, P4 ;  /* 0x0000000000ff7886 */ /* 0x000fe20002020000 */
[----:B------:R-:W-:Y:S01]  /*55e0*/  @!P4 R2UR UR18, R8 ;  /* 0x000000000812c2ca */ /* 0x000fe200000e0000 */
[----:B------:R-:W-:Y:S01]  /*55f0*/  UMOV UR9, UR25 ;  /* 0x0000001900097c82 */ /* 0x000fe20008000000 */
[----:B------:R-:W1:Y:S01]  /*5600*/  LDC.64 R8, c[0x0][0xb10] ;  /* 0x0002c400ff087b82 */ /* 0x000e620000000a00 */
[----:B------:R-:W-:Y:S01]  /*5610*/  UMOV UR11, UR43 ;  /* 0x0000002b000b7c82 */ /* 0x000fe20008000000 */
[----:B------:R-:W-:Y:S01]  /*5620*/  UMOV UR12, UR36 ;  /* 0x00000024000c7c82 */ /* 0x000fe20008000000 */
[----:B------:R-:W-:Y:S08]  /*5630*/  UPRMT UR14, UR37, 0x654, UR25 ;  /* 0x00000654250e7896 */ /* 0x000ff00008000019 */
[----:B------:R1:W-:Y:S01]  /*5640*/  @!UP2 UTMALDG.3D [UR24], [UR18], desc[UR16] ;  /* 0x000010181200a5b4 */ /* 0x0003e20008011000 */
[----:B------:R1:W-:Y:S01]  /*5650*/  @!UP1 UTMALDG.3D [UR8], [UR18], desc[UR16] ;  /* 0x00001008120095b4 */ /* 0x0003e20008011000 */
[----:B------:R5:W-:Y:S01]  /*5660*/  @!P4 SYNCS.ARRIVE.TRANS64.RED.A0TR RZ, [UR7+0x110], R0 ;  /* 0x00011000ffffc9a7 */ /* 0x000be20008300407 */
[C---:B-1----:R-:W-:Y:S01]  /*5670*/  @!P1 IMAD.HI.U32 R8, R11.reuse, R8, RZ ;  /* 0x000000080b089227 */ /* 0x042fe200078e00ff */
[----:B--2---:R-:W-:Y:S02]  /*5680*/  @!P1 ISETP.NE.AND P0, PT, R12, 0x1, PT ;  /* 0x000000010c00980c */ /* 0x004fe40003f05270 */
[----:B----4-:R-:W-:Y:S01]  /*5690*/  @!P1 ISETP.NE.AND P2, PT, R2, 0x1, PT ;  /* 0x000000010200980c */ /* 0x010fe20003f45270 */
[C---:B------:R-:W-:Y:S01]  /*56a0*/  @!P1 IMAD.HI.U32 R13, R10.reuse, R13, RZ ;  /* 0x0000000d0a0d9227 */ /* 0x040fe200078e00ff */
[----:B------:R-:W-:Y:S04]  /*56b0*/  @!P1 SHF.R.U32.HI R8, RZ, R9, R8 ;  /* 0x00000009ff089219 */ /* 0x000fe80000011608 */
[----:B------:R-:W-:Y:S01]  /*56c0*/  @!P1 SEL R8, R11, R8, !P2 ;  /* 0x000000080b089207 */ /* 0x000fe20005000000 */
[----:B------:R-:W-:Y:S01]  /*56d0*/  SYNCS.ARRIVE.TRANS64.RED.A1T0 RZ, [UR14], RZ ;  /* 0x000000ffffff79a7 */ /* 0x000fe2000810040e */
[----:B------:R-:W1:Y:S01]  /*56e0*/  SYNCS.PHASECHK.TRANS64.TRYWAIT P5, [UR7+0x138], R14 ;  /* 0x0001380eff0075a7 */ /* 0x000e6200080a1107 */
[----:B-----5:R-:W2:Y:S02]  /*56f0*/  @!P1 LDC R0, c[0x0][0xb20] ;  /* 0x0002c800ff009b82 */ /* 0x020ea40000000800 */
[----:B--2---:R-:W-:Y:S04]  /*5700*/  @!P1 SHF.R.U32.HI R0, RZ, R0, R13 ;  /* 0x00000000ff009219 */ /* 0x004fe8000001160d */
[----:B------:R-:W-:Y:S05]  /*5710*/  @!P1 SEL R9, R10, R0, !P0 ;  /* 0x000000000a099207 */ /* 0x000fea0004000000 */
[----:B------:R-:W-:Y:S02]  /*5720*/  @!P1 IMAD.IADD R0, R9, 0x1, -R8 ;  /* 0x0000000109009824 */ /* 0x000fe400078e0a08 */
[----:B------:R-:W-:Y:S02]  /*5730*/  @!P1 IMAD.IADD R8, R8, 0x1, -R9 ;  /* 0x0000000108089824 */ /* 0x000fe400078e0a09 */
[----:B------:R-:W-:Y:S02]  /*5740*/  @!P1 IMAD R11, R0, R2, R11 ;  /* 0x00000002000b9224 */ /* 0x000fe400078e020b */
[----:B------:R-:W-:Y:S01]  /*5750*/  @!P1 IMAD R10, R8, R12, R10 ;  /* 0x0000000c080a9224 */ /* 0x000fe200078e020a */
[----:B-1----:R-:W-:Y:S06]  /*5760*/  @!P5 BRA `(.L_x_108) ;  /* 0x00000054006cd947 */ /* 0x002fec0003800000 */
.L_x_225:
[----:B------:R-:W-:Y:S01]  /*5770*/  @!P4 IADD3 R2, P0, PT, R30, 0x580, RZ ;  /* 0x000005801e02c810 */ /* 0x000fe20007f1e0ff */
[----:B------:R-:W-:Y:S01]  /*5780*/  VOTEU.ALL UP1, P4 ;  /* 0x0000000000ff7886 */ /* 0x000fe20002020000 */
[----:B------:R-:W-:Y:S01]  /*5790*/  VOTEU.ALL UP2, P4 ;  /* 0x0000000000ff7886 */ /* 0x000fe20002040000 */
[----:B------:R-:W-:Y:S01]  /*57a0*/  UMOV UR14, 0x0 ;  /* 0x00000000000e7882 */ /* 0x000fe20000000000 */
[----:B------:R-:W-:Y:S01]  /*57b0*/  @!P4 R2UR UR9, R2 ;  /* 0x000000000209c2ca */ /* 0x000fe200000e0000 */
[----:B-1----:R-:W-:Y:S01]  /*57c0*/  @!P4 IMAD.X R0, RZ, RZ, R31, P0 ;  /* 0x000000ffff00c224 */ /* 0x002fe200000e061f */
[----:B------:R-:W-:Y:S01]  /*57d0*/  @!UP1 UIADD3 UR17, UPT, UPT, UR7, 0x118, URZ ;  /* 0x0000011807119890 */ /* 0x000fe2000fffe0ff */
[----:B------:R-:W-:Y:S01]  /*57e0*/  ISETP.NE.AND P0, PT, R28, 0x2, PT ;  /* 0x000000021c00780c */ /* 0x000fe20003f05270 */
[----:B------:R-:W-:Y:S01]  /*57f0*/  @!UP1 UIADD3 UR18, UPT, UPT, UR42, 0x60, URZ ;  /* 0x000000602a129890 */ /* 0x000fe2000fffe0ff */
[----:B------:R-:W-:Y:S01]  /*5800*/  LOP3.LUT R29, R29, 0x1, RZ, 0x3c, !PT ;  /* 0x000000011d1d7812 */ /* 0x000fe200078e3cff */
[----:B------:R-:W-:Y:S01]  /*5810*/  @!UP1 UIADD3 UR16, UPT, UPT, UR7, 0x6400, URZ ;  /* 0x0000640007109890 */ /* 0x000fe2000fffe0ff */
[----:B------:R-:W-:Y:S01]  /*5820*/  @!P4 R2UR UR8, R0 ;  /* 0x000000000008c2ca */ /* 0x000fe200000e0000 */
[----:B------:R-:W-:Y:S01]  /*5830*/  UMOV UR15, 0x10000000 ;  /* 0x10000000000f7882 */ /* 0x000fe20000000000 */
[----:B------:R-:W-:Y:S01]  /*5840*/  UMOV UR19, UR43 ;  /* 0x0000002b00137c82 */ /* 0x000fe20008000000 */
[----:B------:R-:W-:Y:S01]  /*5850*/  UMOV UR20, UR36 ;  /* 0x0000002400147c82 */ /* 0x000fe20008000000 */
[----:B------:R-:W-:Y:S01]  /*5860*/  @!UP1 UIADD3 UR10, UPT, UPT, UR42, 0xe0, URZ ;  /* 0x000000e02a0a9890 */ /* 0x000fe2000fffe0ff */
[----:B------:R-:W-:Y:S01]  /*5870*/  SEL R0, RZ, 0x1, P0 ;  /* 0x00000001ff007807 */ /* 0x000fe20000000000 */
[----:B------:R-:W-:Y:S01]  /*5880*/  IMAD.U32 R8, RZ, RZ, UR9 ;  /* 0x00000009ff087e24 */ /* 0x000fe2000f8e00ff */
[----:B------:R-:W-:Y:S01]  /*5890*/  UMOV UR11, UR43 ;  /* 0x0000002b000b7c82 */ /* 0x000fe20008000000 */
[----:B------:R-:W-:Y:S01]  /*58a0*/  UMOV UR12, UR36 ;  /* 0x00000024000c7c82 */ /* 0x000fe20008000000 */
[----:B------:R-:W-:Y:S01]  /*58b0*/  UMOV UR9, UR17 ;  /* 0x0000001100097c82 */ /* 0x000fe20008000000 */
[----:B------:R-:W-:Y:S01]  /*58c0*/  @P3 R2UR UR36, R26 ;  /* 0x000000001a2432ca */ /* 0x000fe200000e0000 */
[----:B------:R-:W-:Y:S01]  /*58d0*/  IMAD.IADD R15, R10, 0x1, R90 ;  /* 0x000000010a0f7824 */ /* 0x000fe200078e025a */
[----:B------:R-:W-:Y:S01]  /*58e0*/  @!P4 R2UR UR22, R8 ;  /* 0x000000000816c2ca */ /* 0x000fe200000e0000 */
[----:B------:R-:W-:Y:S01]  /*58f0*/  IMAD.U32 R9, RZ, RZ, UR8 ;  /* 0x00000008ff097e24 */ /* 0x000fe2000f8e00ff */
[----:B------:R-:W-:Y:S01]  /*5900*/  @!UP1 UIADD3 UR8, UPT, UPT, UR7, 0x7400, URZ ;  /* 0x0000740007089890 */ /* 0x000fe2000fffe0ff */
[----:B------:R-:W-:Y:S01]  /*5910*/  LOP3.LUT R27, R27, R0, RZ, 0x3c, !PT ;  /* 0x000000001b1b7212 */ /* 0x000fe200078e3cff */
[----:B------:R-:W-:Y:S01]  /*5920*/  VOTEU.ALL UP1, P4 ;  /* 0x0000000000ff7886 */ /* 0x000fe20002020000 */
[----:B------:R-:W-:Y:S01]  /*5930*/  IMAD.IADD R14, R11, 0x1, R91 ;  /* 0x000000010b0e7824 */ /* 0x000fe200078e025b */
[----:B------:R-:W-:Y:S02]  /*5940*/  @!P4 R2UR UR23, R9 ;  /* 0x000000000917c2ca */ /* 0x000fe400000e0000 */
[----:B------:R-:W-:Y:S11]  /*5950*/  SEL R28, R28, RZ, P0 ;  /* 0x000000ff1c1c7207 */ /* 0x000ff60000000000 */
[----:B------:R2:W-:Y:S01]  /*5960*/  @!UP2 UTMALDG.3D [UR16], [UR22], desc[UR14] ;  /* 0x00000e101600a5b4 */ /* 0x0005e20008011000 */
[----:B------:R2:W-:Y:S01]  /*5970*/  @!UP1 UTMALDG.3D [UR8], [UR22], desc[UR14] ;  /* 0x00000e08160095b4 */ /* 0x0005e20008011000 */
[----:B------:R2:W-:Y:S01]  /*5980*/  @!P4 SYNCS.ARRIVE.TRANS64.RED.A0TR RZ, [UR7+0x118], R25 ;  /* 0x00011819ffffc9a7 */ /* 0x0005e20008300407 */
[----:B------:R-:W-:Y:S01]  /*5990*/  UPLOP3.LUT UP1, UPT, UPT, UPT, UPT, 0x80, 0x8 ;  /* 0x000000000008789c */ /* 0x000fe20003f2f070 */
[----:B------:R-:W-:Y:S01]  /*59a0*/  SYNCS.ARRIVE.TRANS64.RED.A1T0 RZ, [UR13], RZ ;  /* 0x000000ffffff79a7 */ /* 0x000fe2000810040d */
[----:B------:R-:W-:Y:S09]  /*59b0*/  @P3 BRA `(.L_x_109) ;  /* 0xfffffff000343947 */ /* 0x000ff2000383ffff */
[----:B------:R-:W-:-:S04]  /*59c0*/  SHF.L.U32 R2, R29, 0x1f, RZ ;  /* 0x0000001f1d027819 */ /* 0x000fc800000006ff */
[----:B------:R-:W1:Y:S02]  /*59d0*/  SYNCS.PHASECHK.TRANS64.TRYWAIT P0, [UR7+0x120], R2 ;  /* 0x00012002ff0075a7 */ /* 0x000e640008001107 */
[----:B-1----:R-:W-:Y:S05]  /*59e0*/  @!P0 BRA `(.L_x_110) ;  /* 0x0000005000e48947 */ /* 0x002fea0003800000 */
.L_x_227:
[----:B------:R-:W4:Y:S02]  /*59f0*/  SYNCS.PHASECHK.TRANS64.TRYWAIT P0, [UR7+0x128], R2 ;  /* 0x00012802ff0075a7 */ /* 0x000f240008001107 */
[----:B----4-:R-:W-:Y:S05]  /*5a00*/  @!P0 BRA `(.L_x_111) ;  /* 0x0000005000f48947 */ /* 0x010fea0003800000 */
.L_x_229:
[----:B------:R-:W4:Y:S02]  /*5a10*/  SYNCS.PHASECHK.TRANS64.TRYWAIT P0, [UR7+0x130], R2 ;  /* 0x00013002ff0075a7 */ /* 0x000f240008001107 */
[----:B----4-:R-:W-:Y:S05]  /*5a20*/  @!P0 BRA `(.L_x_112) ;  /* 0x0000005400048947 */ /* 0x010fea0003800000 */
.L_x_231:
[----:B-1----:R-:W-:-:S07]  /*5a30*/  MOV R0, UR7 ;  /* 0x0000000700007c02 */ /* 0x002fce0008000f00 */
.L_x_113:
[----:B-1----:R-:W-:-:S04]  /*5a40*/  SHF.L.U32 R2, R29, 0x1f, RZ ;  /* 0x0000001f1d027819 */ /* 0x002fc800000006ff */
[----:B------:R1:W4:Y:S03]  /*5a50*/  SYNCS.PHASECHK.TRANS64.TRYWAIT P0, [R0+URZ+0x138], R2 ;  /* 0x00013802000075a7 */ /* 0x00032600080011ff */
[----:B----4-:R-:W-:Y:S05]  /*5a60*/  @!P0 NANOSLEEP.SYNCS 0x989680 ;  /* 0x009896800000895d */ /* 0x010fea0003900000 */
[----:B------:R-:W4:Y:S02]  /*5a70*/  @!P0 SYNCS.PHASECHK.TRANS64 P0, [R0+URZ+0x138], R2 ;  /* 0x00013802000085a7 */ /* 0x000f2400080010ff */
[----:B--2-4-:R-:W-:Y:S05]  /*5a80*/  @P0 EXIT ;  /* 0x000000000000094d */ /* 0x014fea0003800000 */
[----:B------:R-:W-:Y:S05]  /*5a90*/  BRA `(.L_x_113) ;  /* 0xfffffffc00e87947 */ /* 0x000fea000383ffff */
.L_x_98:
[----:B------:R-:W-:-:S06]  /*5aa0*/  UISETP.GE.AND UP1, UPT, UR10, 0x4, UPT ;  /* 0x000000040a00788c */ /* 0x000fcc000bf26270 */
[----:B------:R-:W-:-:S13]  /*5ab0*/  PLOP3.LUT P0, PT, PT, PT, UP1, 0x80, 0x8 ;  /* 0x000000000008781c */ /* 0x000fda0003f0f018 */
[----:B------:R-:W-:Y:S05]  /*5ac0*/  @!P0 EXIT ;  /* 0x000000000000894d */ /* 0x000fea0003800000 */
[----:B------:R-:W-:Y:S01]  /*5ad0*/  BAR.SYNC.DEFER_BLOCKING 0x6, 0xa0 ;  /* 0x0182800000007b1d */ /* 0x000fe20000010000 */
[C---:B------:R-:W-:Y:S01]  /*5ae0*/  IMAD.SHL.U32 R4, R105.reuse, 0x20, RZ ;  /* 0x0000002069047824 */ /* 0x040fe200078e00ff */
[C---:B------:R-:W-:Y:S01]  /*5af0*/  SHF.L.U32 R3, R96.reuse, 0x15, RZ ;  /* 0x0000001560037819 */ /* 0x040fe200000006ff */
[----:B------:R-:W-:Y:S01]  /*5b00*/  IMAD.SHL.U32 R5, R96, 0x400, RZ ;  /* 0x0000040060057824 */ /* 0x000fe200078e00ff */
[C---:B------:R-:W-:Y:S01]  /*5b10*/  LOP3.LUT R106, R105.reuse, 0x60, RZ, 0xc0, !PT ;  /* 0x00000060696a7812 */ /* 0x040fe200078ec0ff */
[C---:B------:R-:W-:Y:S01]  /*5b20*/  IMAD.SHL.U32 R2, R105.reuse, 0x4, RZ ;  /* 0x0000000469027824 */ /* 0x040fe200078e00ff */
[----:B------:R-:W-:Y:S02]  /*5b30*/  UMOV UR48, 0x400 ;  /* 0x0000040000307882 */ /* 0x000fe40000000000 */
[----:B------:R-:W1:Y:S01]  /*5b40*/  LDC R95, c[0x0][0x370] ;  /* 0x0000dc00ff5f7b82 */ /* 0x000e620000000800 */
[----:B------:R-:W-:Y:S01]  /*5b50*/  ULEA UR48, UR37, UR48, 0x18 ;  /* 0x0000003025307291 */ /* 0x000fe2000f8ec0ff */
[C---:B------:R-:W-:Y:S01]  /*5b60*/  LOP3.LUT R104, R4.reuse, 0xb20, RZ, 0xc0, !PT ;  /* 0x00000b2004687812 */ /* 0x040fe200078ec0ff */
[----:B------:R-:W-:Y:S01]  /*5b70*/  IMAD.U32 R46, R105, 0x10000, RZ ;  /* 0x00010000692e7824 */ /* 0x000fe200078e00ff */
[----:B------:R-:W-:Y:S01]  /*5b80*/  LOP3.LUT R4, R4, 0xc0, RZ, 0xc0, !PT ;  /* 0x000000c004047812 */ /* 0x000fe200078ec0ff */
[----:B------:R-:W-:Y:S01]  /*5b90*/  UIADD3 UR4, UPT, UPT, UR48, 0x400, URZ ;  /* 0x0000040030047890 */ /* 0x000fe2000fffe0ff */
[----:B------:R-:W-:Y:S01]  /*5ba0*/  LOP3.LUT R104, R104, 0x400, R5, 0xf8, !PT ;  /* 0x0000040068687812 */ /* 0x000fe200078ef805 */
[----:B------:R-:W-:Y:S01]  /*5bb0*/  HFMA2 R45, -RZ, RZ, 0, 0 ;  /* 0x00000000ff2d7431 */ /* 0x000fe200000001ff */
[----:B------:R-:W2:Y:S01]  /*5bc0*/  LDC R42, c[0x0][0xb0c] ;  /* 0x0002c300ff2a7b82 */ /* 0x000ea20000000800 */
[----:B------:R-:W-:Y:S01]  /*5bd0*/  LOP3.LUT R2, R4, 0x18, R2, 0xf8, !PT ;  /* 0x0000001804027812 */ /* 0x000fe200078ef802 */
[----:B------:R-:W-:Y:S01]  /*5be0*/  IMAD.MOV.U32 R101, RZ, RZ, 0x1 ;  /* 0x00000001ff657424 */ /* 0x000fe200078e00ff */
[----:B------:R-:W-:Y:S01]  /*5bf0*/  LOP3.LUT R3, R3, 0x200000, RZ, 0xc0, !PT ;  /* 0x0020000003037812 */ /* 0x000fe200078ec0ff */
[----:B------:R-:W-:Y:S01]  /*5c00*/  IMAD.MOV.U32 R100, RZ, RZ, RZ ;  /* 0x000000ffff647224 */ /* 0x000fe200078e00ff */
[----:B------:R-:W-:Y:S01]  /*5c10*/  LOP3.LUT R104, R104, R2, RZ, 0xfc, !PT ;  /* 0x0000000268687212 */ /* 0x000fe200078efcff */
[----:B------:R-:W-:Y:S01]  /*5c20*/  IMAD.MOV.U32 R109, RZ, RZ, RZ ;  /* 0x000000ffff6d7224 */ /* 0x000fe200078e00ff */
[----:B------:R-:W-:Y:S01]  /*5c30*/  MOV R97, UR4 ;  /* 0x0000000400617c02 */ /* 0x000fe20008000f00 */
[----:B------:R-:W3:Y:S01]  /*5c40*/  LDC R93, c[0x0][0xb20] ;  /* 0x0002c800ff5d7b82 */ /* 0x000ee20000000800 */
[----:B------:R-:W4:Y:S01]  /*5c50*/  LDS R0, [UR48+0x200] ;  /* 0x00020030ff007984 */ /* 0x000f220008000800 */
[----:B------:R-:W-:Y:S01]  /*5c60*/  LOP3.LUT R103, R105, 0x2, RZ, 0xc0, !PT ;  /* 0x0000000269677812 */ /* 0x000fe200078ec0ff */
[----:B------:R-:W1:Y:S01]  /*5c70*/  LDCU.64 UR52, c[0x0][0x348] ;  /* 0x00006900ff3477ac */ /* 0x000e620008000a00 */
[----:B------:R-:W-:Y:S01]  /*5c80*/  LOP3.LUT R46, R3, 0x400000, R46, 0xf8, !PT ;  /* 0x00400000032e7812 */ /* 0x000fe200078ef82e */
[----:B------:R-:W-:Y:S01]  /*5c90*/  IMAD R104, R104, 0x2, R97 ;  /* 0x0000000268687824 */ /* 0x000fe200078e0261 */
[----:B------:R-:W-:Y:S01]  /*5ca0*/  LOP3.LUT R105, R105, 0x4, RZ, 0xc0, !PT ;  /* 0x0000000469697812 */ /* 0x000fe200078ec0ff */
[----:B------:R-:W1:Y:S01]  /*5cb0*/  LDCU.64 UR38, c[0x0][0x888] ;  /* 0x00011100ff2677ac */ /* 0x000e620008000a00 */
[----:B------:R-:W1:Y:S01]  /*5cc0*/  LDC R41, c[0x0][0xb30] ;  /* 0x0002cc00ff297b82 */ /* 0x000e620000000800 */
[----:B------:R-:W-:Y:S01]  /*5cd0*/  MOV R99, RZ ;  /* 0x000000ff00637202 */ /* 0x000fe20000000f00 */
[--C-:B------:R-:W-:Y:S01]  /*5ce0*/  IMAD R103, R103, -0x10, R104.reuse ;  /* 0xfffffff067677824 */ /* 0x100fe200078e0268 */
[----:B------:R-:W1:Y:S01]  /*5cf0*/  LDCU.64 UR44, c[0x0][0x890] ;  /* 0x00011200ff2c77ac */ /* 0x000e620008000a00 */
[----:B------:R-:W-:Y:S01]  /*5d00*/  IMAD R102, R105, -0x10, R104 ;  /* 0xfffffff069667824 */ /* 0x000fe200078e0268 */
[----:B------:R-:W-:-:S03]  /*5d10*/  UMOV UR49, URZ ;  /* 0x000000ff00317c82 */ /* 0x000fc60008000000 */
[----:B------:R-:W1:Y:S01]  /*5d20*/  LDC.64 R88, c[0x0][0xb10] ;  /* 0x0002c400ff587b82 */ /* 0x000e620000000a00 */
[----:B------:R-:W-:-:S07]  /*5d30*/  UMOV UR51, URZ ;  /* 0x000000ff00337c82 */ /* 0x000fce0008000000 */
[----:B------:R-:W1:Y:S08]  /*5d40*/  LDC.64 R38, c[0x0][0xb18] ;  /* 0x0002c600ff267b82 */ /* 0x000e700000000a00 */
[----:B------:R-:W1:Y:S08]  /*5d50*/  LDC.64 R36, c[0x0][0xb28] ;  /* 0x0002ca00ff247b82 */ /* 0x000e700000000a00 */
[----:B------:R-:W1:Y:S01]  /*5d60*/  LDC.64 R86, c[0x0][0x8b0] ;  /* 0x00022c00ff567b82 */ /* 0x000e620000000a00 */
[----:B----4-:R-:W-:-:S07]  /*5d70*/  IMAD.IADD R46, R0, 0x1, R46 ;  /* 0x00000001002e7824 */ /* 0x010fce00078e022e */
[----:B------:R-:W4:Y:S08]  /*5d80*/  LDC.64 R84, c[0x0][0x8a8] ;  /* 0x00022a00ff547b82 */ /* 0x000f300000000a00 */
[----:B--23--:R-:W1:Y:S02]  /*5d90*/  LDC R94, c[0x0][0x374] ;  /* 0x0000dd00ff5e7b82 */ /* 0x00ce640000000800 */
.L_x_157:
[----:B------:R-:W-:Y:S02]  /*5da0*/  LEA R0, R109, UR48, 0x3 ;  /* 0x000000306d007c11 */ /* 0x000fe4000f8e18ff */
[----:B------:R-:W-:Y:S02]  /*5db0*/  SHF.L.U32 R2, R99, 0x1f, RZ ;  /* 0x0000001f63027819 */ /* 0x000fe400000006ff */
[----:B-1----:R-:W-:Y:S02]  /*5dc0*/  LEA R16, R109, UR48, 0x4 ;  /* 0x000000306d107c11 */ /* 0x002fe4000f8e20ff */
[----:B------:R-:W2:Y:S02]  /*5dd0*/  SYNCS.PHASECHK.TRANS64.TRYWAIT P0, [R0+URZ+0x150], R2 ;  /* 0x00015002000075a7 */ /* 0x000ea400080011ff */
[----:B--23--:R-:W-:Y:S05]  /*5de0*/  @!P0 BRA `(.L_x_114) ;  /* 0x00000050002c8947 */ /* 0x00cfea0003800000 */
.L_x_232:
[----:B------:R-:W3:Y:S01]  /*5df0*/  LDC.64 R10, c[0x0][0xb10] ;  /* 0x0002c400ff0a7b82 */ /* 0x000ee20000000a00 */
[----:B------:R-:W4:Y:S01]  /*5e00*/  LDS.128 R16, [R16+0x1e0] ;  /* 0x0001e00010107984 */ /* 0x000f220000000c00 */
[----:B-1----:R-:W-:Y:S01]  /*5e10*/  ISETP.NE.AND P1, PT, R41, 0x1, PT ;  /* 0x000000012900780c */ /* 0x002fe20003f25270 */
[----:B--2---:R-:W-:Y:S01]  /*5e20*/  VIADD R0, R0, 0x160 ;  /* 0x0000016000007836 */ /* 0x004fe20000000000 */
[----:B------:R-:W-:Y:S04]  /*5e30*/  ISETP.GE.AND P0, PT, R40, 0x1, PT ;  /* 0x000000012800780c */ /* 0x000fe80003f06270 */
[----:B------:R-:W1:Y:S01]  /*5e40*/  LDC.64 R8, c[0x0][0xb18] ;  /* 0x0002c600ff087b82 */ /* 0x000e620000000a00 */
[----:B------:R-:W-:Y:S01]  /*5e50*/  PRMT R0, RZ, 0x654, R0 ;  /* 0x00000654ff007816 */ /* 0x000fe20000000000 */
[----:B------:R-:W-:Y:S01]  /*5e60*/  @!PT LDS RZ, [RZ] ;  /* 0x00000000fffff984 */ /* 0x000fe20000000800 */
[----:B------:R-:W-:Y:S01]  /*5e70*/  @!PT LDS RZ, [RZ] ;  /* 0x00000000fffff984 */ /* 0x000fe20000000800 */
[----:B------:R-:W-:Y:S01]  /*5e80*/  @!PT LDS RZ, [RZ] ;  /* 0x00000000fffff984 */ /* 0x000fe20000000800 */
[----:B------:R-:W-:Y:S01]  /*5e90*/  @!PT LDS RZ, [RZ] ;  /* 0x00000000fffff984 */ /* 0x000fe20000000800 */
[----:B------:R2:W-:Y:S06]  /*5ea0*/  MEMBAR.ALL.CTA ;  /* 0x0000000000007992 */ /* 0x0005ec0000008000 */
[----:B--2---:R-:W2:Y:S01]  /*5eb0*/  FENCE.VIEW.ASYNC.S ;  /* 0x00000000000073c6 */ /* 0x004ea20000000000 */
[----:B------:R-:W1:Y:S08]  /*5ec0*/  @!P1 LDC R12, c[0x0][0xb20] ;  /* 0x0002c800ff0c9b82 */ /* 0x000e700000000800 */
[----:B------:R-:W1:Y:S01]  /*5ed0*/  @!P1 LDC R7, c[0x0][0xb0c] ;  /* 0x0002c300ff079b82 */ /* 0x000e620000000800 */
[----:B--2---:R2:W-:Y:S01]  /*5ee0*/  SYNCS.ARRIVE.TRANS64.RED.A1T0 RZ, [R0+URZ], RZ ;  /* 0x000000ff00ff79a7 */ /* 0x0045e200081004ff */
[----:B----4-:R-:W-:Y:S04]  /*5ef0*/  LOP3.LUT P4, RZ, R18, 0x1, RZ, 0xc0, !PT ;  /* 0x0000000112ff7812 */ /* 0x010fe8000788c0ff */
[----:B------:R-:W-:Y:S09]  /*5f00*/  P2R R107, PR, RZ, 0x10 ;  /* 0x00000010ff6b7803 */ /* 0x000ff20000000000 */
[----:B------:R-:W-:Y:S02]  /*5f10*/  @P4 MOV R44, R16 ;  /* 0x00000010002c4202 */ /* 0x000fe40000000f00 */
[----:B------:R-:W-:Y:S01]  /*5f20*/  @P4 LOP3.LUT R43, R17, 0xffff, RZ, 0xc0, !PT ;  /* 0x0000ffff112b4812 */ /* 0x000fe200078ec0ff */
[----:B--23--:R-:W-:Y:S06]  /*5f30*/  @!P0 BRA `(.L_x_115) ;  /* 0x0000000000a48947 */ /* 0x00cfec0003800000 */
[----:B------:R-:W-:Y:S01]  /*5f40*/  IMAD.HI.U32 R0, R94, R39, RZ ;  /* 0x000000275e007227 */ /* 0x000fe200078e00ff */
[----:B------:R-:W-:Y:S02]  /*5f50*/  ISETP.NE.AND P0, PT, R38, 0x1, PT ;  /* 0x000000012600780c */ /* 0x000fe40003f05270 */
[----:B------:R-:W-:Y:S01]  /*5f60*/  ISETP.NE.AND P2, PT, R40, 0x1, PT ;  /* 0x000000012800780c */ /* 0x000fe20003f45270 */
[----:B------:R-:W-:Y:S01]  /*5f70*/  IMAD.HI.U32 R4, R95, R88, RZ ;  /* 0x000000585f047227 */ /* 0x000fe200078e00ff */
[----:B------:R-:W-:Y:S02]  /*5f80*/  SHF.R.U32.HI R0, RZ, R93, R0 ;  /* 0x0000005dff007219 */ /* 0x000fe40000011600 */
[----:B------:R-:W-:Y:S01]  /*5f90*/  ISETP.NE.AND P3, PT, R42, 0x1, PT ;  /* 0x000000012a00780c */ /* 0x000fe20003f65270 */
[----:B------:R-:W-:Y:S01]  /*5fa0*/  IMAD.HI.U32 R6, R43, R39, RZ ;  /* 0x000000272b067227 */ /* 0x000fe200078e00ff */
[-C--:B------:R-:W-:Y:S02]  /*5fb0*/  SHF.R.U32.HI R4, RZ, R89.reuse, R4 ;  /* 0x00000059ff047219 */ /* 0x080fe40000011604 */
[----:B------:R-:W-:Y:S01]  /*5fc0*/  SEL R0, R94, R0, !P0 ;  /* 0x000000005e007207 */ /* 0x000fe20004000000 */
[----:B------:R-:W-:Y:S01]  /*5fd0*/  IMAD.HI.U32 R5, R44, R88, RZ ;  /* 0x000000582c057227 */ /* 0x000fe200078e00ff */
[----:B------:R-:W-:Y:S03]  /*5fe0*/  SEL R4, R95, R4, !P3 ;  /* 0x000000045f047207 */ /* 0x000fe60005800000 */
[-C--:B------:R-:W-:Y:S01]  /*5ff0*/  IMAD.HI.U32 R3, R0, R36.reuse, RZ ;  /* 0x0000002400037227 */ /* 0x080fe200078e00ff */
[----:B------:R-:W-:Y:S03]  /*6000*/  SHF.R.U32.HI R5, RZ, R89, R5 ;  /* 0x00000059ff057219 */ /* 0x000fe60000011605 */
[----:B------:R-:W-:Y:S01]  /*6010*/  IMAD.HI.U32 R2, R4, R36, RZ ;  /* 0x0000002404027227 */ /* 0x000fe200078e00ff */
[----:B------:R-:W-:Y:S02]  /*6020*/  @P2 SHF.R.U32.HI R0, RZ, R37, R3 ;  /* 0x00000025ff002219 */ /* 0x000fe40000011603 */
[----:B------:R-:W-:Y:S02]  /*6030*/  SHF.R.U32.HI R3, RZ, R93, R6 ;  /* 0x0000005dff037219 */ /* 0x000fe40000011606 */
[----:B------:R-:W-:Y:S01]  /*6040*/  @P2 SHF.R.U32.HI R4, RZ, R37, R2 ;  /* 0x00000025ff042219 */ /* 0x000fe20000011602 */
[----:B------:R-:W-:Y:S01]  /*6050*/  IMAD R0, R40, R0, RZ ;  /* 0x0000000028007224 */ /* 0x000fe200078e02ff */
[----:B------:R-:W-:Y:S02]  /*6060*/  SEL R3, R43, R3, !P0 ;  /* 0x000000032b037207 */ /* 0x000fe40004000000 */
[----:B------:R-:W-:Y:S01]  /*6070*/  SEL R2, R44, R5, !P3 ;  /* 0x000000052c027207 */ /* 0x000fe20005800000 */
[----:B------:R-:W-:Y:S01]  /*6080*/  IMAD R5, R40, R4, RZ ;  /* 0x0000000428057224 */ /* 0x000fe200078e02ff */
[C---:B------:R-:W-:Y:S01]  /*6090*/  ISETP.GE.AND P0, PT, R3.reuse, R0, PT ;  /* 0x000000000300720c */ /* 0x040fe20003f06270 */
[C---:B------:R-:W-:Y:S03]  /*60a0*/  IMAD.HI.U32 R0, R3.reuse, R36, RZ ;  /* 0x0000002403007227 */ /* 0x040fe600078e00ff */
[C---:B------:R-:W-:Y:S02]  /*60b0*/  ISETP.GE.OR P0, PT, R2.reuse, R5, P0 ;  /* 0x000000050200720c */ /* 0x040fe40000706670 */
[----:B------:R-:W-:Y:S04]  /*60c0*/  SHF.R.U32.HI R0, RZ, R37, R0 ;  /* 0x00000025ff007219 */ /* 0x000fe80000011600 */
[C---:B------:R-:W-:Y:S05]  /*60d0*/  SEL R6, R3.reuse, R0, !P2 ;  /* 0x0000000003067207 */ /* 0x040fea0005000000 */
        /* <DEDUP_REMOVED lines=14> */
[----:B------:R-:W-:Y:S07]  /*61c0*/  IMAD R43, R3, R38, R43 ;  /* 0x00000026032b7224 */ /* 0x000fee00078e022b */
.L_x_115:
[----:B-1----:R-:W-:Y:S01]  /*61d0*/  @!P1 ISETP.NE.AND P0, PT, R8, 0x1, PT ;  /* 0x000000010800980c */ /* 0x002fe20003f05270 */
[----:B------:R-:W-:Y:S01]  /*61e0*/  @!P1 IMAD.HI.U32 R2, R43, R9, RZ ;  /* 0x000000092b029227 */ /* 0x000fe200078e00ff */
[----:B------:R-:W-:Y:S01]  /*61f0*/  R2UR UR42, R14 ;  /* 0x000000000e2a72ca */ /* 0x000fe200000e0000 */
[----:B------:R-:W-:Y:S01]  /*6200*/  BSSY.RECONVERGENT B6, `(.L_x_116) ;  /* 0x0000031000067945 */ /* 0x000fe20003800200 */
[----:B------:R-:W-:Y:S01]  /*6210*/  R2UR UR41, R15 ;  /* 0x000000000f2972ca */ /* 0x000fe200000e0000 */
[C---:B------:R-:W-:Y:S01]  /*6220*/  @!P1 IMAD.HI.U32 R0, R44.reuse, R10, RZ ;  /* 0x0000000a2c009227 */ /* 0x040fe200078e00ff */
[----:B------:R-:W-:Y:S02]  /*6230*/  @!P1 SHF.R.U32.HI R2, RZ, R12, R2 ;  /* 0x0000000cff029219 */ /* 0x000fe40000011602 */
[----:B------:R-:W-:Y:S01]  /*6240*/  @!P1 ISETP.NE.AND P2, PT, R7, 0x1, PT ;  /* 0x000000010700980c */ /* 0x000fe20003f45270 */
[----:B------:R-:W-:Y:S01]  /*6250*/  VIADD R109, R109, 0x1 ;  /* 0x000000016d6d7836 */ /* 0x000fe20000000000 */
[----:B------:R-:W-:Y:S02]  /*6260*/  @!P1 SEL R2, R43, R2, !P0 ;  /* 0x000000022b029207 */ /* 0x000fe40004000000 */
[----:B------:R-:W-:Y:S02]  /*6270*/  @!P1 SHF.R.U32.HI R0, RZ, R11, R0 ;  /* 0x0000000bff009219 */ /* 0x000fe40000011600 */
[----:B------:R-:W-:Y:S01]  /*6280*/  LOP3.LUT P0, RZ, R97, 0x1b0, RZ, 0xc0, !PT ;  /* 0x000001b061ff7812 */ /* 0x000fe2000780c0ff */
[----:B------:R-:W-:Y:S01]  /*6290*/  USHF.L.U32 UR42, UR42, 0x6, URZ ;  /* 0x000000062a2a7899 */ /* 0x000fe200080006ff */
[----:B------:R-:W-:Y:S01]  /*62a0*/  @!P1 SEL R3, R44, R0, !P2 ;  /* 0x000000002c039207 */ /* 0x000fe20005000000 */
[----:B------:R-:W-:Y:S01]  /*62b0*/  USHF.L.U32 UR41, UR41, 0x8, URZ ;  /* 0x0000000829297899 */ /* 0x000fe200080006ff */
[----:B------:R-:W-:Y:S03]  /*62c0*/  @P4 SHF.R.U32.HI R98, RZ, 0x10, R17 ;  /* 0x00000010ff624819 */ /* 0x000fe60000011611 */
[----:B------:R-:W-:Y:S02]  /*62d0*/  @!P1 IMAD.IADD R0, R2, 0x1, -R3 ;  /* 0x0000000102009824 */ /* 0x000fe400078e0a03 */
[----:B------:R-:W-:Y:S02]  /*62e0*/  @!P1 IMAD.IADD R2, R3, 0x1, -R2 ;  /* 0x0000000103029824 */ /* 0x000fe400078e0a02 */
[----:B------:R-:W-:Y:S02]  /*62f0*/  @!P1 IMAD R44, R0, R7, R44 ;  /* 0x00000007002c9224 */ /* 0x000fe400078e022c */
[----:B------:R-:W-:Y:S01]  /*6300*/  @!P1 IMAD R43, R2, R8, R43 ;  /* 0x00000008022b9224 */ /* 0x000fe200078e022b */
[----:B------:R-:W-:Y:S06]  /*6310*/  @!P0 BRA `(.L_x_117) ;  /* 0x00000000007c8947 */ /* 0x000fec0003800000 */
[----:B------:R-:W1:Y:S01]  /*6320*/  LDCU.64 UR8, c[0x4][0x80] ;  /* 0x01001000ff0877ac */ /* 0x000e620008000a00 */
[----:B------:R-:W-:Y:S01]  /*6330*/  MOV R2, 0x0 ;  /* 0x0000000000027802 */ /* 0x000fe20000000f00 */
[----:B------:R-:W-:Y:S02]  /*6340*/  HFMA2 R12, -RZ, RZ, 0, 5.9604644775390625e-08 ;  /* 0x00000001ff0c7431 */ /* 0x000fe400000001ff */
[----:B------:R-:W-:Y:S01]  /*6350*/  IMAD.MOV.U32 R8, RZ, RZ, 0x70 ;  /* 0x00000070ff087424 */ /* 0x000fe200078e00ff */
[----:B------:R2:W3:Y:S01]  /*6360*/  LDC.64 R14, c[0x4][R2] ;  /* 0x01000000020e7b82 */ /* 0x0004e20000000a00 */
[----:B------:R-:W4:Y:S01]  /*6370*/  LDCU.64 UR6, c[0x4][0x88] ;  /* 0x01001100ff0677ac */ /* 0x000f220008000a00 */
[----:B------:R-:W-:Y:S01]  /*6380*/  IMAD.MOV.U32 R13, RZ, RZ, RZ ;  /* 0x000000ffff0d7224 */ /* 0x000fe200078e00ff */
[----:B------:R-:W2:Y:S01]  /*6390*/  LDCU.64 UR4, c[0x4][0x8] ;  /* 0x01000100ff0477ac */ /* 0x000ea20008000a00 */
[----:B-1----:R-:W-:Y:S01]  /*63a0*/  MOV R5, UR9 ;  /* 0x0000000900057c02 */ /* 0x002fe20008000f00 */
[----:B------:R-:W-:Y:S01]  /*63b0*/  IMAD.U32 R4, RZ, RZ, UR8 ;  /* 0x00000008ff047e24 */ /* 0x000fe2000f8e00ff */
[----:B----4-:R-:W-:Y:S01]  /*63c0*/  MOV R7, UR7 ;  /* 0x0000000700077c02 */ /* 0x010fe20008000f00 */
[----:B------:R-:W-:Y:S01]  /*63d0*/  IMAD.U32 R6, RZ, RZ, UR6 ;  /* 0x00000006ff067e24 */ /* 0x000fe2000f8e00ff */
[----:B--2---:R-:W-:Y:S01]  /*63e0*/  MOV R11, UR5 ;  /* 0x00000005000b7c02 */ /* 0x004fe20008000f00 */
[----:B------:R-:W-:Y:S02]  /*63f0*/  IMAD.U32 R10, RZ, RZ, UR4 ;  /* 0x00000004ff0a7e24 */ /* 0x000fe4000f8e00ff */
[----:B------:R-:W-:Y:S07]  /*6400*/  LEPC R20, `(.L_x_118) ;  /* 0x000000001014794e */ /* 0x000fee0000000000 */
[----:B---3-5:R-:W-:Y:S05]  /*6410*/  CALL.ABS.NOINC R14 ;  /* 0x000000000e007343 */ /* 0x028fea0003c00000 */
.L_x_118:
[----:B------:R-:W1:Y:S01]  /*6420*/  LDCU.64 UR8, c[0x4][0x80] ;  /* 0x01001000ff0877ac */ /* 0x000e620008000a00 */
[----:B------:R-:W2:Y:S01]  /*6430*/  LDC.64 R2, c[0x4][R2] ;  /* 0x0100000002027b82 */ /* 0x000ea20000000a00 */
[----:B------:R-:W-:Y:S02]  /*6440*/  HFMA2 R12, -RZ, RZ, 0, 5.9604644775390625e-08 ;  /* 0x00000001ff0c7431 */ /* 0x000fe400000001ff */
[----:B------:R-:W-:Y:S02]  /*6450*/  IMAD.MOV.U32 R8, RZ, RZ, 0x70 ;  /* 0x00000070ff087424 */ /* 0x000fe400078e00ff */
[----:B------:R-:W-:Y:S01]  /*6460*/  IMAD.MOV.U32 R13, RZ, RZ, RZ ;  /* 0x000000ffff0d7224 */ /* 0x000fe200078e00ff */
[----:B------:R-:W3:Y:S01]  /*6470*/  LDCU.64 UR6, c[0x4][0x88] ;  /* 0x01001100ff0677ac */ /* 0x000ee20008000a00 */
[----:B------:R-:W4:Y:S01]  /*6480*/  LDCU.64 UR4, c[0x4][0x8] ;  /* 0x01000100ff0477ac */ /* 0x000f220008000a00 */
[----:B-1----:R-:W-:Y:S02]  /*6490*/  MOV R4, UR8 ;  /* 0x0000000800047c02 */ /* 0x002fe40008000f00 */
[----:B------:R-:W-:Y:S02]  /*64a0*/  MOV R5, UR9 ;  /* 0x0000000900057c02 */ /* 0x000fe40008000f00 */
[----:B---3--:R-:W-:Y:S01]  /*64b0*/  MOV R7, UR7 ;  /* 0x0000000700077c02 */ /* 0x008fe20008000f00 */
[----:B------:R-:W-:Y:S01]  /*64c0*/  IMAD.U32 R6, RZ, RZ, UR6 ;  /* 0x00000006ff067e24 */ /* 0x000fe2000f8e00ff */
[----:B----4-:R-:W-:Y:S01]  /*64d0*/  MOV R11, UR5 ;  /* 0x00000005000b7c02 */ /* 0x010fe20008000f00 */
[----:B------:R-:W-:Y:S02]  /*64e0*/  IMAD.U32 R10, RZ, RZ, UR4 ;  /* 0x00000004ff0a7e24 */ /* 0x000fe4000f8e00ff */
[----:B------:R-:W-:Y:S07]  /*64f0*/  LEPC R20, `(.L_x_117) ;  /* 0x000000001014794e */ /* 0x000fee0000000000 */
[----:B--2---:R-:W-:Y:S05]  /*6500*/  CALL.ABS.NOINC R2 ;  /* 0x0000000002007343 */ /* 0x004fea0003c00000 */
.L_x_117:
[----:B------:R-:W-:Y:S05]  /*6510*/  BSYNC.RECONVERGENT B6 ;  /* 0x0000000000067941 */ /* 0x000fea0003800200 */
.L_x_116:
[----:B------:R-:W-:Y:S01]  /*6520*/  ISETP.NE.U32.AND P4, PT, R86, RZ, PT ;  /* 0x000000ff5600720c */ /* 0x000fe20003f85070 */
[----:B------:R-:W-:Y:S01]  /*6530*/  UISETP.NE.AND UP2, UPT, UR50, URZ, UPT ;  /* 0x000000ff3200728c */ /* 0x000fe2000bf45270 */
[----:B------:R-:W-:Y:S01]  /*6540*/  ISETP.NE.U32.AND P2, PT, RZ, UR38, PT ;  /* 0x00000026ff007c0c */ /* 0x000fe2000bf45070 */
[----:B------:R-:W-:Y:S01]  /*6550*/  UISETP.NE.U32.AND UP1, UPT, UR44, URZ, UPT ;  /* 0x000000ff2c00728c */ /* 0x000fe2000bf25070 */
[----:B------:R-:W-:Y:S01]  /*6560*/  ISETP.NE.AND.EX P4, PT, R87, RZ, PT, P4 ;  /* 0x000000ff5700720c */ /* 0x000fe20003f85340 */
[----:B------:R-:W-:Y:S01]  /*6570*/  UPLOP3.LUT UP0, UPT, UPT, UPT, UPT, 0x40, 0x4 ;  /* 0x000000000004789c */ /* 0x000fe20003f0e870 */
[----:B------:R-:W-:Y:S01]  /*6580*/  ISETP.NE.AND.EX P2, PT, RZ, UR39, PT, P2 ;  /* 0x00000027ff007c0c */ /* 0x000fe2000bf45320 */
[----:B------:R-:W-:Y:S01]  /*6590*/  UISETP.NE.AND.EX UP1, UPT, UR45, URZ, UPT, UP1 ;  /* 0x000000ff2d00728c */ /* 0x000fe2000bf25310 */
[----:B------:R-:W-:Y:S04]  /*65a0*/  PLOP3.LUT P1, PT, PT, PT, UP2, 0x80, 0x8 ;  /* 0x000000000008781c */ /* 0x000fe80003f2f028 */
[----:B------:R-:W-:Y:S06]  /*65b0*/  @UP2 UPLOP3.LUT UP0, UPT, UPT, UPT, UP1, 0x80, 0x8 ;  /* 0x000000000008289c */ /* 0x000fec0003f0f010 */
[----:B------:R-:W-:Y:S01]  /*65c0*/  PLOP3.LUT P0, PT, PT, PT, UP0, 0x80, 0x8 ;  /* 0x000000000008781c */ /* 0x000fe20003f0f008 */
[----:B------:R-:W-:Y:S01]  /*65d0*/  @!UPT UIADD3 URZ, UPT, UPT, URZ, URZ, URZ ;  /* 0x000000fffffff290 */ /* 0x000fe2000fffe0ff */
[----:B------:R-:W-:Y:S11]  /*65e0*/  BRA.U !UP1, `(.L_x_119) ;  /* 0x0000000109387547 */ /* 0x000ff6000b800000 */
[----:B------:R-:W-:Y:S01]  /*65f0*/  UISETP.NE.U32.AND UP0, UPT, UR38, URZ, UPT ;  /* 0x000000ff2600728c */ /* 0x000fe2000bf05070 */
[----:B------:R-:W-:Y:S02]  /*6600*/  HFMA2 R0, -RZ, RZ, 0, 5.9604644775390625e-08 ;  /* 0x00000001ff007431 */ /* 0x000fe400000001ff */
[----:B------:R-:W-:Y:S01]  /*6610*/  IMAD.MOV.U32 R92, RZ, RZ, 0x1 ;  /* 0x00000001ff5c7424 */ /* 0x000fe200078e00ff */
[----:B------:R-:W-:Y:S06]  /*6620*/  UISETP.NE.AND.EX UP0, UPT, UR39, URZ, UPT, UP0 ;  /* 0x000000ff2700728c */ /* 0x000fec000bf05300 */
[----:B------:R-:W-:Y:S05]  /*6630*/  PLOP3.LUT P3, PT, PT, PT, UP0, 0x80, 0x8 ;  /* 0x000000000008781c */ /* 0x000fea0003f6f008 */
[----:B------:R-:W1:Y:S01]  /*6640*/  @UP0 LDCU.64 UR6, c[0x0][0x888] ;  /* 0x00011100ff0607ac */ /* 0x000e620008000a00 */
[----:B------:R-:W-:Y:S07]  /*6650*/  @UP0 UIMAD UR4, UR36, UR44, URZ ;  /* 0x0000002c240402a4 */ /* 0x000fee000f8e02ff */
[----:B------:R-:W-:Y:S01]  /*6660*/  @!P3 PRMT R92, R0, 0x7610, R92 ;  /* 0x00007610005cb816 */ /* 0x000fe2000000005c */
[----:B-1----:R-:W-:Y:S03]  /*6670*/  @UP0 UIMAD.WIDE UR6, UR4, 0x4, UR6 ;  /* 0x00000004040608a5 */ /* 0x002fe6000f8e0206 */
[----:B------:R-:W1:Y:S03]  /*6680*/  @!UP0 LDCU UR4, c[0x0][0x880] ;  /* 0x00011000ff0487ac */ /* 0x000e660008000800 */
[----:B------:R-:W-:Y:S01]  /*6690*/  IMAD.U32 R2, RZ, RZ, UR6 ;  /* 0x00000006ff027e24 */ /* 0x000fe2000f8e00ff */
[----:B------:R-:W-:Y:S05]  /*66a0*/  MOV R3, UR7 ;  /* 0x0000000700037c02 */ /* 0x000fea0008000f00 */
[----:B-----5:R2:W5:Y:S02]  /*66b0*/  @P3 LDG.E R49, desc[UR46][R2.64] ;  /* 0x0000002e02313981 */ /* 0x020564000c1e1900 */
[----:B-12---:R-:W-:Y:S02]  /*66c0*/  @!P3 IMAD.U32 R49, RZ, RZ, UR4 ;  /* 0x00000004ff31be24 */ /* 0x006fe4000f8e00ff */
.L_x_119:
[----:B------:R-:W-:Y:S05]  /*66d0*/  @!P4 BRA `(.L_x_120) ;  /* 0x000000000020c947 */ /* 0x000fea0003800000 */
[----:B------:R-:W-:Y:S04]  /*66e0*/  ISETP.NE.U32.AND P3, PT, R84, RZ, PT ;  /* 0x000000ff5400720c */ /* 0x000fe80003f65070 */
[----:B------:R-:W-:Y:S11]  /*66f0*/  ISETP.NE.AND.EX P3, PT, R85, RZ, PT, P3 ;  /* 0x000000ff5500720c */ /* 0x000ff60003f65330 */
[----:B------:R-:W-:Y:S02]  /*6700*/  @!UPT UIADD3 URZ, UPT, UPT, URZ, URZ, URZ ;  /* 0x000000fffffff290 */ /* 0x000fe4000fffe0ff */
[----:B------:R-:W1:Y:S01]  /*6710*/  @P3 LDC.64 R2, c[0x0][0x8a8] ;  /* 0x00022a00ff023b82 */ /* 0x000e620000000a00 */
[----:B------:R-:W-:Y:S04]  /*6720*/  @P3 IMAD R0, R86, UR36, RZ ;  /* 0x0000002456003c24 */ /* 0x000fe8000f8e02ff */
[----:B-1----:R-:W-:Y:S05]  /*6730*/  @P3 IMAD.WIDE R2, R0, 0x4, R2 ;  /* 0x0000000400023825 */ /* 0x002fea00078e0202 */
[----:B-----5:R1:W5:Y:S02]  /*6740*/  @P3 LDG.E R47, desc[UR46][R2.64] ;  /* 0x0000002e022f3981 */ /* 0x020364000c1e1900 */
[----:B-1----:R-:W2:Y:S02]  /*6750*/  @!P3 LDC R47, c[0x0][0x8a0] ;  /* 0x00022800ff2fbb82 */ /* 0x002ea40000000800 */
.L_x_120:
[----:B-----5:R-:W-:Y:S01]  /*6760*/  FSETP.NEU.AND P3, PT, R49, RZ, PT ;  /* 0x000000ff3100720b */ /* 0x020fe20003f6d000 */
[----:B------:R-:W-:Y:S01]  /*6770*/  BSSY B1, `(.L_x_121) ;  /* 0x0000039000017945 */ /* 0x000fe20003800000 */
[----:B------:R-:W-:Y:S01]  /*6780*/  SEL R3, RZ, 0xffffffff, P2 ;  /* 0xffffffffff037807 */ /* 0x000fe20001000000 */
[----:B------:R-:W-:Y:S01]  /*6790*/  IMAD.MOV.U32 R61, RZ, RZ, 0x1 ;  /* 0x00000001ff3d7424 */ /* 0x000fe200078e00ff */
[----:B------:R-:W-:Y:S01]  /*67a0*/  @P1 LOP3.LUT P2, RZ, R92, 0xff, RZ, 0xc0, !PT ;  /* 0x000000ff5cff1812 */ /* 0x000fe2000784c0ff */
[----:B------:R-:W-:Y:S01]  /*67b0*/  IMAD R48, R45, 0x80, R46 ;  /* 0x000000802d307824 */ /* 0x000fe200078e022e */
[----:B------:R-:W-:Y:S01]  /*67c0*/  @P1 SEL R0, RZ, 0xffffffff, P3 ;  /* 0xffffffffff001807 */ /* 0x000fe20001800000 */
[----:B------:R-:W-:Y:S01]  /*67d0*/  IMAD R110, R105, -0x10, R103 ;  /* 0xfffffff0696e7824 */ /* 0x000fe200078e0267 */
[----:B------:R-:W-:Y:S01]  /*67e0*/  LOP3.LUT R101, R101, 0x1, RZ, 0x3c, !PT ;  /* 0x0000000165657812 */ /* 0x000fe200078e3cff */
[----:B------:R-:W-:Y:S01]  /*67f0*/  IMAD.MOV.U32 R60, RZ, RZ, RZ ;  /* 0x000000ffff3c7224 */ /* 0x000fe200078e00ff */
[----:B------:R-:W-:Y:S02]  /*6800*/  @P0 SEL R0, R3, R0, !P2 ;  /* 0x0000000003000207 */ /* 0x000fe40005000000 */
[----:B------:R-:W-:Y:S02]  /*6810*/  CS2R R82, SRZ ;  /* 0x0000000000527805 */ /* 0x000fe4000001ff00 */
[----:B------:R-:W-:Y:S02]  /*6820*/  LEA R112, R45, UR48, 0x3 ;  /* 0x000000302d707c11 */ /* 0x000fe4000f8e18ff */
[----:B------:R-:W-:Y:S02]  /*6830*/  CS2R R80, SRZ ;  /* 0x0000000000507805 */ /* 0x000fe4000001ff00 */
[----:B------:R-:W-:Y:S02]  /*6840*/  @P1 LOP3.LUT R0, R0, 0x1, RZ, 0xc0, !PT ;  /* 0x0000000100001812 */ /* 0x000fe400078ec0ff */
[----:B------:R-:W-:Y:S02]  /*6850*/  CS2R R74, SRZ ;  /* 0x00000000004a7805 */ /* 0x000fe4000001ff00 */
[----:B------:R-:W-:Y:S02]  /*6860*/  PLOP3.LUT P2, PT, PT, PT, UP1, 0x80, 0x8 ;  /* 0x000000000008781c */ /* 0x000fe40003f4f018 */
[----:B------:R-:W-:Y:S02]  /*6870*/  CS2R R72, SRZ ;  /* 0x0000000000487805 */ /* 0x000fe4000001ff00 */
[----:B------:R-:W-:Y:S02]  /*6880*/  ISETP.NE.U32.OR P5, PT, R0, 0x1, !P1 ;  /* 0x000000010000780c */ /* 0x000fe40004fa5470 */
[----:B------:R-:W-:Y:S02]  /*6890*/  CS2R R66, SRZ ;  /* 0x0000000000427805 */ /* 0x000fe4000001ff00 */
[----:B------:R-:W-:Y:S02]  /*68a0*/  LOP3.LUT P4, R108, R92, 0xff, RZ, 0xc0, !PT ;  /* 0x000000ff5c6c7812 */ /* 0x000fe4000788c0ff */
[----:B------:R-:W-:Y:S02]  /*68b0*/  CS2R R64, SRZ ;  /* 0x0000000000407805 */ /* 0x000fe4000001ff00 */
[----:B------:R-:W-:Y:S02]  /*68c0*/  SEL R2, RZ, 0xffffffff, P3 ;  /* 0xffffffffff027807 */ /* 0x000fe40001800000 */
[----:B------:R-:W-:Y:S02]  /*68d0*/  CS2R R58, SRZ ;  /* 0x00000000003a7805 */ /* 0x000fe4000001ff00 */
[----:B------:R-:W-:Y:S02]  /*68e0*/  P2R R111, PR, RZ, 0x20 ;  /* 0x00000020ff6f7803 */ /* 0x000fe40000000000 */
[----:B------:R-:W-:Y:S02]  /*68f0*/  CS2R R56, SRZ ;  /* 0x0000000000387805 */ /* 0x000fe4000001ff00 */
[----:B------:R-:W-:Y:S02]  /*6900*/  @P2 SEL R2, R3, R2, !P4 ;  /* 0x0000000203022207 */ /* 0x000fe40006000000 */
[----:B------:R-:W-:Y:S02]  /*6910*/  @P5 SHF.L.U32 R0, R101, 0x1f, RZ ;  /* 0x0000001f65005819 */ /* 0x000fe400000006ff */
[----:B------:R-:W-:Y:S02]  /*6920*/  LOP3.LUT R2, R2, 0x1, RZ, 0xc0, !PT ;  /* 0x0000000102027812 */ /* 0x000fe400078ec0ff */
[----:B------:R1:W3:Y:S02]  /*6930*/  @P5 SYNCS.PHASECHK.TRANS64.TRYWAIT P1, [UR48+0x100], R0 ;  /* 0x00010000ff0055a7 */ /* 0x0002e40008021130 */
[----:B------:R-:W-:Y:S04]  /*6940*/  ISETP.NE.U32.AND P2, PT, R2, 0x1, PT ;  /* 0x000000010200780c */ /* 0x000fe80003f45070 */
[----:B------:R-:W-:Y:S02]  /*6950*/  P2R R62, PR, RZ, 0x4 ;  /* 0x00000004ff3e7803 */ /* 0x000fe40000000000 */
[----:B-1----:R-:W-:Y:S04]  /*6960*/  SHF.L.U32 R0, R100, 0x1f, RZ ;  /* 0x0000001f64007819 */ /* 0x002fe800000006ff */
[----:B------:R1:W4:Y:S01]  /*6970*/  SYNCS.PHASECHK.TRANS64.TRYWAIT P0, [R112+URZ+0x170], R0 ;  /* 0x00017000700075a7 */ /* 0x00032200080011ff */
[----:B---3--:R-:W-:Y:S01]  /*6980*/  @P5 SEL R61, RZ, 0x1, !P1 ;  /* 0x00000001ff3d5807 */ /* 0x008fe20004800000 */
[----:B-1----:R-:W-:Y:S06]  /*6990*/  @!P5 BRA `(.L_x_122) ;  /* 0x000000000058d947 */ /* 0x002fec0003800000 */
[----:B------:R-:W-:Y:S01]  /*69a0*/  IMAD.MOV.U32 R83, RZ, RZ, RZ ;  /* 0x000000ffff537224 */ /* 0x000fe200078e00ff */
[----:B------:R-:W-:Y:S01]  /*69b0*/  ISETP.NE.AND P1, PT, R61, RZ, PT ;  /* 0x000000ff3d00720c */ /* 0x000fe20003f25270 */
[----:B------:R-:W-:Y:S01]  /*69c0*/  BSSY B0, `(.L_x_123) ;  /* 0x000000c000007945 */ /* 0x000fe20003800000 */
[----:B------:R-:W-:Y:S02]  /*69d0*/  CS2R R58, SRZ ;  /* 0x00000000003a7805 */ /* 0x000fe4000001ff00 */
[----:B------:R-:W-:Y:S02]  /*69e0*/  CS2R R56, SRZ ;  /* 0x0000000000387805 */ /* 0x000fe4000001ff00 */
[----:B------:R-:W-:Y:S02]  /*69f0*/  CS2R R66, SRZ ;  /* 0x0000000000427805 */ /* 0x000fe4000001ff00 */
[----:B------:R-:W-:Y:S02]  /*6a00*/  CS2R R64, SRZ ;  /* 0x0000000000407805 */ /* 0x000fe4000001ff00 */
[----:B------:R-:W-:Y:S02]  /*6a10*/  CS2R R74, SRZ ;  /* 0x00000000004a7805 */ /* 0x000fe4000001ff00 */
[----:B------:R-:W-:Y:S02]  /*6a20*/  CS2R R72, SRZ ;  /* 0x0000000000487805 */ /* 0x000fe4000001ff00 */
[----:B------:R-:W-:Y:S01]  /*6a30*/  CS2R R80, SRZ ;  /* 0x0000000000507805 */ /* 0x000fe2000001ff00 */
[----:B------:R-:W-:Y:S06]  /*6a40*/  @P1 BRA `(.L_x_124) ;  /* 0x00000000000c1947 */ /* 0x000fec0003800000 */
[----:B------:R-:W-:Y:S04]  /*6a50*/  SHF.L.U32 R3, R101, 0x1f, RZ ;  /* 0x0000001f65037819 */ /* 0x000fe800000006ff */
[----:B------:R-:W1:Y:S02]  /*6a60*/  SYNCS.PHASECHK.TRANS64.TRYWAIT P1, [UR48+0x100], R3 ;  /* 0x00010003ff0075a7 */ /* 0x000e640008021130 */
[----:B-1----:R-:W-:Y:S05]  /*6a70*/  @!P1 BRA `(.L_x_125) ;  /* 0x00000044001c9947 */ /* 0x002fea0003800000 */
.L_x_124:
[----:B------:R-:W-:Y:S05]  /*6a80*/  BSYNC B0 ;  /* 0x0000000000007941 */ /* 0x000fea0003800000 */
.L_x_123:
[----:B------:R-:W-:Y:S01]  /*6a90*/  ISETP.NE.AND P1, PT, R62, RZ, PT ;  /* 0x000000ff3e00720c */ /* 0x000fe20003f25270 */
[----:B------:R-:W-:Y:S11]  /*6aa0*/  HFMA2 R60, -RZ, RZ, 0, 5.9604644775390625e-08 ;  /* 0x00000001ff3c7431 */ /* 0x000ff600000001ff */
[----:B------:R-:W-:Y:S01]  /*6ab0*/  @!UPT UIADD3 URZ, UPT, UPT, URZ, URZ, URZ ;  /* 0x000000fffffff290 */ /* 0x000fe2000fffe0ff */
[----:B------:R3:W1:Y:S04]  /*6ac0*/  @P1 LDS.128 R56, [R104] ;  /* 0x0000000068381984 */ /* 0x0006680000000c00 */
[----:B------:R3:W1:Y:S04]  /*6ad0*/  @P1 LDS.128 R64, [R103+0x10] ;  /* 0x0000100067401984 */ /* 0x0006680000000c00 */
[----:B------:R3:W1:Y:S04]  /*6ae0*/  @P1 LDS.128 R72, [R102+0x20] ;  /* 0x0000200066481984 */ /* 0x0006680000000c00 */
[----:B------:R3:W1:Y:S02]  /*6af0*/  @P1 LDS.128 R80, [R110+0x30] ;  /* 0x000030006e501984 */ /* 0x0006640000000c00 */
.L_x_122:
[----:B------:R-:W-:Y:S05]  /*6b00*/  BSYNC B1 ;  /* 0x0000000000017941 */ /* 0x000fea0003800000 */
.L_x_121:
[----:B-1----:R-:W-:Y:S04]  /*6b10*/  SHF.R.U32.HI R2, RZ, 0x15, R48 ;  /* 0x00000015ff027819 */ /* 0x002fe80000011630 */
[----:B------:R-:W-:Y:S01]  /*6b20*/  LOP3.LUT P1, RZ, R2, 0x3, R96, 0x48, !PT ;  /* 0x0000000302ff7812 */ /* 0x000fe20007824860 */
[----:B------:R-:W-:Y:S01]  /*6b30*/  @!UPT UIADD3 URZ, UPT, UPT, URZ, URZ, URZ ;  /* 0x000000fffffff290 */ /* 0x000fe2000fffe0ff */
[----:B----4-:R-:W-:Y:S11]  /*6b40*/  @P0 BRA `(.L_x_126) ;  /* 0x0000000000080947 */ /* 0x010ff60003800000 */
[----:B------:R-:W1:Y:S02]  /*6b50*/  SYNCS.PHASECHK.TRANS64.TRYWAIT P0, [R112+URZ+0x170], R0 ;  /* 0x00017000700075a7 */ /* 0x000e6400080011ff */
[----:B-1----:R-:W-:Y:S05]  /*6b60*/  @!P0 BRA `(.L_x_127) ;  /* 0x0000004000f88947 */ /* 0x002fea0003800000 */
.L_x_126:
[----:B------:R-:W-:Y:S05]  /*6b70*/  @!P1 BRA `(.L_x_128) ;  /* 0x0000000000409947 */ /* 0x000fea0003800000 */
[----:B------:R-:W4:Y:S01]  /*6b80*/  LDCU.64 UR8, c[0x4][0x70] ;  /* 0x01000e00ff0877ac */ /* 0x000f220008000a00 */
[----:B------:R-:W-:Y:S01]  /*6b90*/  MOV R3, 0x0 ;  /* 0x0000000000037802 */ /* 0x000fe20000000f00 */
[----:B------:R-:W-:Y:S02]  /*6ba0*/  HFMA2 R12, -RZ, RZ, 0, 5.9604644775390625e-08 ;  /* 0x00000001ff0c7431 */ /* 0x000fe400000001ff */
[----:B------:R-:W-:Y:S02]  /*6bb0*/  IMAD.MOV.U32 R8, RZ, RZ, 0x192 ;  /* 0x00000192ff087424 */ /* 0x000fe400078e00ff */
[----:B------:R-:W-:Y:S01]  /*6bc0*/  IMAD.MOV.U32 R13, RZ, RZ, RZ ;  /* 0x000000ffff0d7224 */ /* 0x000fe200078e00ff */
[----:B------:R-:W5:Y:S01]  /*6bd0*/  LDCU.64 UR6, c[0x4][0x78] ;  /* 0x01000f00ff0677ac */ /* 0x000f620008000a00 */
[----:B------:R-:W1:Y:S01]  /*6be0*/  LDC.64 R2, c[0x4][R3] ;  /* 0x0100000003027b82 */ /* 0x000e620000000a00 */
[----:B------:R-:W2:Y:S01]  /*6bf0*/  LDCU.64 UR4, c[0x4][0x10] ;  /* 0x01000200ff0477ac */ /* 0x000ea20008000a00 */
[----:B----4-:R-:W-:Y:S01]  /*6c00*/  MOV R5, UR9 ;  /* 0x0000000900057c02 */ /* 0x010fe20008000f00 */
[----:B------:R-:W-:Y:S01]  /*6c10*/  IMAD.U32 R4, RZ, RZ, UR8 ;  /* 0x00000008ff047e24 */ /* 0x000fe2000f8e00ff */
[----:B-----5:R-:W-:Y:S01]  /*6c20*/  MOV R7, UR7 ;  /* 0x0000000700077c02 */ /* 0x020fe20008000f00 */
[----:B------:R-:W-:Y:S01]  /*6c30*/  IMAD.U32 R6, RZ, RZ, UR6 ;  /* 0x00000006ff067e24 */ /* 0x000fe2000f8e00ff */
[----:B--2---:R-:W-:Y:S01]  /*6c40*/  MOV R11, UR5 ;  /* 0x00000005000b7c02 */ /* 0x004fe20008000f00 */
[----:B------:R-:W-:Y:S02]  /*6c50*/  IMAD.U32 R10, RZ, RZ, UR4 ;  /* 0x00000004ff0a7e24 */ /* 0x000fe4000f8e00ff */
[----:B------:R-:W-:Y:S07]  /*6c60*/  LEPC R20, `(.L_x_128) ;  /* 0x000000001014794e */ /* 0x000fee0000000000 */
[----:B-1-3--:R-:W-:Y:S05]  /*6c70*/  CALL.ABS.NOINC R2 ;  /* 0x0000000002007343 */ /* 0x00afea0003c00000 */
.L_x_128:
[----:B------:R-:W-:Y:S01]  /*6c80*/  SHF.L.U32 R50, R56, 0x10, RZ ;  /* 0x0000001038327819 */ /* 0x000fe200000006ff */
[----:B------:R-:W-:Y:S05]  /*6c90*/  WARPSYNC.ALL ;  /* 0x0000000000007948 */ /* 0x000fea0003800000 */
[----:B------:R-:W-:Y:S01]  /*6ca0*/  R2UR UR4, R48 ;  /* 0x00000000300472ca */ /* 0x000fe200000e0000 */
[----:B------:R-:W-:Y:S01]  /*6cb0*/  BSSY.RECONVERGENT B0, `(.L_x_129) ;  /* 0x000008c000007945 */ /* 0x000fe20003800200 */
[----:B------:R-:W-:Y:S02]  /*6cc0*/  LOP3.LUT R51, R56, 0xffff0000, RZ, 0xc0, !PT ;  /* 0xffff000038337812 */ /* 0x000fe400078ec0ff */
[----:B------:R-:W-:Y:S02]  /*6cd0*/  SHF.L.U32 R52, R57, 0x10, RZ ;  /* 0x0000001039347819 */ /* 0x000fe400000006ff */
[----:B------:R-:W-:Y:S07]  /*6ce0*/  ISETP.NE.AND P0, PT, R106, RZ, PT ;  /* 0x000000ff6a00720c */ /* 0x000fee0003f05270 */
[----:B------:R-:W1:Y:S02]  /*6cf0*/  LDTM.x32 R4, tmem[UR4] ;  /* 0x00000004000479ee */ /* 0x000e6400082c0000 */
[C---:B-12---:R-:W-:Y:S01]  /*6d00*/  FMUL R0, R47.reuse, R4 ;  /* 0x000000042f007220 */ /* 0x046fe20000400000 */
[C---:B------:R-:W-:Y:S01]  /*6d10*/  FMUL R2, R47.reuse, R5 ;  /* 0x000000052f027220 */ /* 0x040fe20000400000 */
[C---:B------:R-:W-:Y:S01]  /*6d20*/  FMUL R4, R47.reuse, R8 ;  /* 0x000000082f047220 */ /* 0x040fe20000400000 */
[C---:B------:R-:W-:Y:S01]  /*6d30*/  FMUL R3, R47.reuse, R6 ;  /* 0x000000062f037220 */ /* 0x040fe20000400000 */
[C---:B------:R-:W-:Y:S01]  /*6d40*/  FMUL R5, R47.reuse, R9 ;  /* 0x000000092f057220 */ /* 0x040fe20000400000 */
[C---:B------:R-:W-:Y:S01]  /*6d50*/  FMUL R8, R47.reuse, R12 ;  /* 0x0000000c2f087220 */ /* 0x040fe20000400000 */
[C---:B------:R-:W-:Y:S01]  /*6d60*/  FMUL R6, R47.reuse, R10 ;  /* 0x0000000a2f067220 */ /* 0x040fe20000400000 */
[C---:B------:R-:W-:Y:S01]  /*6d70*/  FMUL R9, R47.reuse, R13 ;  /* 0x0000000d2f097220 */ /* 0x040fe20000400000 */
[----:B------:R-:W-:Y:S01]  /*6d80*/  FMUL R12, R47, R16 ;  /* 0x000000102f0c7220 */ /* 0x000fe20000400000 */
[----:B------:R-:W-:Y:S01]  /*6d90*/  FFMA R0, R49, R50, R0 ;  /* 0x0000003231007223 */ /* 0x000fe20000000000 */
[C---:B------:R-:W-:Y:S01]  /*6da0*/  FMUL R10, R47.reuse, R14 ;  /* 0x0000000e2f0a7220 */ /* 0x040fe20000400000 */
[C---:B------:R-:W-:Y:S01]  /*6db0*/  FMUL R13, R47.reuse, R17 ;  /* 0x000000112f0d7220 */ /* 0x040fe20000400000 */
[----:B------:R-:W-:Y:S01]  /*6dc0*/  FMUL R16, R47, R20 ;  /* 0x000000142f107220 */ /* 0x000fe20000400000 */
[----:B------:R-:W-:Y:S01]  /*6dd0*/  FFMA R2, R49, R51, R2 ;  /* 0x0000003331027223 */ /* 0x000fe20000000002 */
[C---:B------:R-:W-:Y:S01]  /*6de0*/  FMUL R14, R47.reuse, R18 ;  /* 0x000000122f0e7220 */ /* 0x040fe20000400000 */
        /* <DEDUP_REMOVED lines=8> */
[----:B------:R-:W-:Y:S01]  /*6e70*/  LOP3.LUT R32, R57, 0xffff0000, RZ, 0xc0, !PT ;  /* 0xffff000039207812 */ /* 0x000fe200078ec0ff */
[C---:B------:R-:W-:Y:S01]  /*6e80*/  FMUL R26, R47.reuse, R30 ;  /* 0x0000001e2f1a7220 */ /* 0x040fe20000400000 */
[----:B------:R-:W-:Y:S01]  /*6e90*/  FMUL R29, R47, R33 ;  /* 0x000000212f1d7220 */ /* 0x000fe20000400000 */
[----:B------:R-:W-:Y:S01]  /*6ea0*/  SHF.L.U32 R33, R58, 0x10, RZ ;  /* 0x000000103a217819 */ /* 0x000fe200000006ff */
[----:B------:R-:W-:Y:S01]  /*6eb0*/  FFMA R3, R49, R52, R3 ;  /* 0x0000003431037223 */ /* 0x000fe20000000003 */
[----:B------:R-:W-:Y:S01]  /*6ec0*/  F2FP.BF16.F32.PACK_AB R52, R2, R0 ;  /* 0x000000000234723e */ /* 0x000fe200000010ff */
[----:B------:R-:W-:Y:S01]  /*6ed0*/  FMUL R7, R47, R7 ;  /* 0x000000072f077220 */ /* 0x000fe20000400000 */
[----:B------:R-:W-:Y:S01]  /*6ee0*/  SHF.L.U32 R0, R59, 0x10, RZ ;  /* 0x000000103b007819 */ /* 0x000fe200000006ff */
[----:B------:R-:W-:Y:S01]  /*6ef0*/  FMUL R30, R47, R34 ;  /* 0x000000222f1e7220 */ /* 0x000fe20000400000 */
[----:B------:R-:W-:Y:S01]  /*6f00*/  LOP3.LUT R34, R58, 0xffff0000, RZ, 0xc0, !PT ;  /* 0xffff00003a227812 */ /* 0x000fe200078ec0ff */
[----:B------:R-:W-:Y:S01]  /*6f10*/  FFMA R7, R49, R32, R7 ;  /* 0x0000002031077223 */ /* 0x000fe20000000007 */
[----:B------:R-:W-:Y:S01]  /*6f20*/  LOP3.LUT R2, R59, 0xffff0000, RZ, 0xc0, !PT ;  /* 0xffff00003b027812 */ /* 0x000fe200078ec0ff */
[----:B------:R-:W-:Y:S01]  /*6f30*/  FFMA R4, R49, R33, R4 ;  /* 0x0000002131047223 */ /* 0x000fe20000000004 */
[----:B------:R-:W-:Y:S01]  /*6f40*/  FMUL R11, R47, R11 ;  /* 0x0000000b2f0b7220 */ /* 0x000fe20000400000 */
[----:B------:R-:W-:Y:S01]  /*6f50*/  FFMA R5, R49, R34, R5 ;  /* 0x0000002231057223 */ /* 0x000fe20000000005 */
[----:B------:R-:W-:Y:S01]  /*6f60*/  F2FP.BF16.F32.PACK_AB R53, R7, R3 ;  /* 0x000000030735723e */ /* 0x000fe200000010ff */
[C---:B------:R-:W-:Y:S01]  /*6f70*/  FFMA R6, R49.reuse, R0, R6 ;  /* 0x0000000031067223 */ /* 0x040fe20000000006 */
[C---:B------:R-:W-:Y:S01]  /*6f80*/  SHF.L.U32 R0, R64.reuse, 0x10, RZ ;  /* 0x0000001040007819 */ /* 0x040fe200000006ff */
[----:B------:R-:W-:Y:S01]  /*6f90*/  FFMA R11, R49, R2, R11 ;  /* 0x00000002310b7223 */ /* 0x000fe2000000000b */
[----:B------:R-:W-:Y:S01]  /*6fa0*/  LOP3.LUT R2, R64, 0xffff0000, RZ, 0xc0, !PT ;  /* 0xffff000040027812 */ /* 0x000fe200078ec0ff */
[----:B------:R-:W-:Y:S01]  /*6fb0*/  FMUL R15, R47, R15 ;  /* 0x0000000f2f0f7220 */ /* 0x000fe20000400000 */
[----:B------:R-:W-:Y:S01]  /*6fc0*/  SHF.L.U32 R3, R65, 0x10, RZ ;  /* 0x0000001041037819 */ /* 0x000fe200000006ff */
[----:B------:R-:W-:Y:S01]  /*6fd0*/  FFMA R8, R49, R0, R8 ;  /* 0x0000000031087223 */ /* 0x000fe20000000008 */
[----:B------:R-:W-:Y:S01]  /*6fe0*/  LOP3.LUT R0, R65, 0xffff0000, RZ, 0xc0, !PT ;  /* 0xffff000041007812 */ /* 0x000fe200078ec0ff */
[C---:B------:R-:W-:Y:S01]  /*6ff0*/  FFMA R9, R49.reuse, R2, R9 ;  /* 0x0000000231097223 */ /* 0x040fe20000000009 */
[C---:B------:R-:W-:Y:S01]  /*7000*/  SHF.L.U32 R2, R66.reuse, 0x10, RZ ;  /* 0x0000001042027819 */ /* 0x040fe200000006ff */
[----:B------:R-:W-:Y:S01]  /*7010*/  FFMA R10, R49, R3, R10 ;  /* 0x00000003310a7223 */ /* 0x000fe2000000000a */
[----:B------:R-:W-:Y:S01]  /*7020*/  SHF.L.U32 R3, R67, 0x10, RZ ;  /* 0x0000001043037819 */ /* 0x000fe200000006ff */
[C---:B------:R-:W-:Y:S01]  /*7030*/  FFMA R15, R49.reuse, R0, R15 ;  /* 0x00000000310f7223 */ /* 0x040fe2000000000f */
[----:B------:R-:W-:Y:S01]  /*7040*/  LOP3.LUT R0, R66, 0xffff0000, RZ, 0xc0, !PT ;  /* 0xffff000042007812 */ /* 0x000fe200078ec0ff */
[----:B------:R-:W-:Y:S01]  /*7050*/  FFMA R12, R49, R2, R12 ;  /* 0x00000002310c7223 */ /* 0x000fe2000000000c */
[C---:B------:R-:W-:Y:S01]  /*7060*/  SHF.L.U32 R2, R72.reuse, 0x10, RZ ;  /* 0x0000001048027819 */ /* 0x040fe200000006ff */
[----:B------:R-:W-:Y:S01]  /*7070*/  FMUL R19, R47, R19 ;  /* 0x000000132f137220 */ /* 0x000fe20000400000 */
[----:B------:R-:W-:Y:S01]  /*7080*/  F2FP.BF16.F32.PACK_AB R54, R5, R4 ;  /* 0x000000040536723e */ /* 0x000fe200000010ff */
[----:B------:R-:W-:Y:S01]  /*7090*/  FFMA R13, R49, R0, R13 ;  /* 0x00000000310d7223 */ /* 0x000fe2000000000d */
[----:B------:R-:W-:Y:S01]  /*70a0*/  LOP3.LUT R0, R67, 0xffff0000, RZ, 0xc0, !PT ;  /* 0xffff000043007812 */ /* 0x000fe200078ec0ff */
[----:B------:R-:W-:Y:S01]  /*70b0*/  FFMA R14, R49, R3, R14 ;  /* 0x00000003310e7223 */ /* 0x000fe2000000000e */
[----:B------:R-:W-:Y:S01]  /*70c0*/  LOP3.LUT R3, R72, 0xffff0000, RZ, 0xc0, !PT ;  /* 0xffff000048037812 */ /* 0x000fe200078ec0ff */
[----:B------:R-:W-:Y:S01]  /*70d0*/  FMUL R23, R47, R23 ;  /* 0x000000172f177220 */ /* 0x000fe20000400000 */
[----:B------:R-:W-:Y:S01]  /*70e0*/  F2FP.BF16.F32.PACK_AB R55, R11, R6 ;  /* 0x000000060b37723e */ /* 0x000fe200000010ff */
[----:B------:R-:W-:Y:S01]  /*70f0*/  FFMA R19, R49, R0, R19 ;  /* 0x0000000031137223 */ /* 0x000fe20000000013 */
[----:B------:R-:W-:Y:S01]  /*7100*/  SHF.L.U32 R0, R73, 0x10, RZ ;  /* 0x0000001049007819 */ /* 0x000fe200000006ff */
[----:B------:R-:W-:Y:S01]  /*7110*/  FFMA R16, R49, R2, R16 ;  /* 0x0000000231107223 */ /* 0x000fe20000000010 */
[----:B------:R-:W-:Y:S01]  /*7120*/  LOP3.LUT R2, R73, 0xffff0000, RZ, 0xc0, !PT ;  /* 0xffff000049027812 */ /* 0x000fe200078ec0ff */
[----:B------:R-:W-:Y:S01]  /*7130*/  FFMA R17, R49, R3, R17 ;  /* 0x0000000331117223 */ /* 0x000fe20000000011 */
[----:B------:R-:W-:Y:S01]  /*7140*/  SHF.L.U32 R3, R75, 0x10, RZ ;  /* 0x000000104b037819 */ /* 0x000fe200000006ff */
[----:B------:R-:W-:Y:S01]  /*7150*/  FFMA R18, R49, R0, R18 ;  /* 0x0000000031127223 */ /* 0x000fe20000000012 */
[C---:B------:R-:W-:Y:S01]  /*7160*/  SHF.L.U32 R0, R74.reuse, 0x10, RZ ;  /* 0x000000104a007819 */ /* 0x040fe200000006ff */
[----:B------:R1:W-:Y:S01]  /*7170*/  STS.128 [R104], R52 ;  /* 0x0000003468007388 */ /* 0x0003e20000000c00 */
[----:B------:R-:W-:Y:S01]  /*7180*/  F2FP.BF16.F32.PACK_AB R8, R9, R8 ;  /* 0x000000080908723e */ /* 0x000fe200000010ff */
[C---:B------:R-:W-:Y:S01]  /*7190*/  FFMA R23, R49.reuse, R2, R23 ;  /* 0x0000000231177223 */ /* 0x040fe20000000017 */
[----:B------:R-:W-:Y:S01]  /*71a0*/  LOP3.LUT R2, R74, 0xffff0000, RZ, 0xc0, !PT ;  /* 0xffff00004a027812 */ /* 0x000fe200078ec0ff */
[----:B------:R-:W-:Y:S01]  /*71b0*/  FFMA R20, R49, R0, R20 ;  /* 0x0000000031147223 */ /* 0x000fe20000000014 */
[----:B------:R-:W-:Y:S01]  /*71c0*/  LOP3.LUT R0, R75, 0xffff0000, RZ, 0xc0, !PT ;  /* 0xffff00004b007812 */ /* 0x000fe200078ec0ff */
[----:B------:R-:W-:Y:S01]  /*71d0*/  FMUL R27, R47, R27 ;  /* 0x0000001b2f1b7220 */ /* 0x000fe20000400000 */
[----:B------:R-:W-:Y:S01]  /*71e0*/  F2FP.BF16.F32.PACK_AB R9, R15, R10 ;  /* 0x0000000a0f09723e */ /* 0x000fe200000010ff */
[C---:B------:R-:W-:Y:S01]  /*71f0*/  FFMA R21, R49.reuse, R2, R21 ;  /* 0x0000000231157223 */ /* 0x040fe20000000015 */
[C---:B------:R-:W-:Y:S01]  /*7200*/  FFMA R22, R49.reuse, R3, R22 ;  /* 0x0000000331167223 */ /* 0x040fe20000000016 */
[----:B------:R-:W-:Y:S01]  /*7210*/  FFMA R27, R49, R0, R27 ;  /* 0x00000000311b7223 */ /* 0x000fe2000000001b */
[C---:B------:R-:W-:Y:S01]  /*7220*/  SHF.L.U32 R2, R80.reuse, 0x10, RZ ;  /* 0x0000001050027819 */ /* 0x040fe200000006ff */
[C---:B------:R-:W-:Y:S01]  /*7230*/  FMUL R31, R47.reuse, R31 ;  /* 0x0000001f2f1f7220 */ /* 0x040fe20000400000 */
[----:B------:R-:W-:Y:S01]  /*7240*/  LOP3.LUT R0, R80, 0xffff0000, RZ, 0xc0, !PT ;  /* 0xffff000050007812 */ /* 0x000fe200078ec0ff */
[----:B------:R-:W-:Y:S01]  /*7250*/  FMUL R35, R47, R35 ;  /* 0x000000232f237220 */ /* 0x000fe20000400000 */
[----:B------:R-:W-:Y:S01]  /*7260*/  SHF.L.U32 R3, R81, 0x10, RZ ;  /* 0x0000001051037819 */ /* 0x000fe200000006ff */
[----:B------:R-:W-:Y:S01]  /*7270*/  FFMA R24, R49, R2, R24 ;  /* 0x0000000231187223 */ /* 0x000fe20000000018 */
[----:B------:R-:W-:Y:S01]  /*7280*/  F2FP.BF16.F32.PACK_AB R10, R13, R12 ;  /* 0x0000000c0d0a723e */ /* 0x000fe200000010ff */
[----:B------:R-:W-:Y:S01]  /*7290*/  FFMA R25, R49, R0, R25 ;  /* 0x0000000031197223 */ /* 0x000fe20000000019 */
[----:B------:R-:W-:Y:S01]  /*72a0*/  F2FP.BF16.F32.PACK_AB R11, R19, R14 ;  /* 0x0000000e130b723e */ /* 0x000fe200000010ff */
[----:B------:R-:W-:Y:S01]  /*72b0*/  FFMA R26, R49, R3, R26 ;  /* 0x00000003311a7223 */ /* 0x000fe2000000001a */
[----:B------:R-:W-:Y:S02]  /*72c0*/  LOP3.LUT R0, R81, 0xffff0000, RZ, 0xc0, !PT ;  /* 0xffff000051007812 */ /* 0x000fe400078ec0ff */
[C---:B------:R-:W-:Y:S01]  /*72d0*/  SHF.L.U32 R2, R82.reuse, 0x10, RZ ;  /* 0x0000001052027819 */ /* 0x040fe200000006ff */
[----:B------:R1:W-:Y:S01]  /*72e0*/  STS.128 [R103+0x10], R8 ;  /* 0x0000100867007388 */ /* 0x0003e20000000c00 */
[----:B------:R-:W-:Y:S01]  /*72f0*/  LOP3.LUT R3, R82, 0xffff0000, RZ, 0xc0, !PT ;  /* 0xffff000052037812 */ /* 0x000fe200078ec0ff */
[----:B------:R-:W-:Y:S01]  /*7300*/  FFMA R31, R49, R0, R31 ;  /* 0x00000000311f7223 */ /* 0x000fe2000000001f */
[----:B------:R-:W-:Y:S01]  /*7310*/  SHF.L.U32 R4, R83, 0x10, RZ ;  /* 0x0000001053047819 */ /* 0x000fe200000006ff */
[----:B------:R-:W-:Y:S01]  /*7320*/  FFMA R28, R49, R2, R28 ;  /* 0x00000002311c7223 */ /* 0x000fe2000000001c */
[----:B------:R-:W-:Y:S01]  /*7330*/  F2FP.BF16.F32.PACK_AB R16, R17, R16 ;  /* 0x000000101110723e */ /* 0x000fe200000010ff */
[----:B------:R-:W-:Y:S01]  /*7340*/  FFMA R29, R49, R3, R29 ;  /* 0x00000003311d7223 */ /* 0x000fe2000000001d */
[----:B------:R-:W-:Y:S01]  /*7350*/  LOP3.LUT R5, R83, 0xffff0000, RZ, 0xc0, !PT ;  /* 0xffff000053057812 */ /* 0x000fe200078ec0ff */
[----:B------:R-:W-:Y:S01]  /*7360*/  FFMA R30, R49, R4, R30 ;  /* 0x00000004311e7223 */ /* 0x000fe2000000001e */
[----:B------:R-:W-:Y:S02]  /*7370*/  F2FP.BF16.F32.PACK_AB R17, R23, R18 ;  /* 0x000000121711723e */ /* 0x000fe400000010ff */
[----:B------:R-:W-:Y:S01]  /*7380*/  F2FP.BF16.F32.PACK_AB R18, R21, R20 ;  /* 0x000000141512723e */ /* 0x000fe200000010ff */
[----:B------:R-:W-:Y:S01]  /*7390*/  FFMA R35, R49, R5, R35 ;  /* 0x0000000531237223 */ /* 0x000fe20000000023 */
[----:B------:R-:W-:Y:S02]  /*73a0*/  F2FP.BF16.F32.PACK_AB R19, R27, R22 ;  /* 0x000000161b13723e */ /* 0x000fe400000010ff */
[----:B------:R-:W-:Y:S02]  /*73b0*/  F2FP.BF16.F32.PACK_AB R24, R25, R24 ;  /* 0x000000181918723e */ /* 0x000fe400000010ff */
[----:B------:R-:W-:Y:S01]  /*73c0*/  F2FP.BF16.F32.PACK_AB R25, R31, R26 ;  /* 0x0000001a1f19723e */ /* 0x000fe200000010ff */
[----:B------:R1:W-:Y:S01]  /*73d0*/  STS.128 [R102+0x20], R16 ;  /* 0x0000201066007388 */ /* 0x0003e20000000c00 */
[----:B------:R-:W-:Y:S02]  /*73e0*/  F2FP.BF16.F32.PACK_AB R26, R29, R28 ;  /* 0x0000001c1d1a723e */ /* 0x000fe400000010ff */
[----:B------:R-:W-:Y:S05]  /*73f0*/  F2FP.BF16.F32.PACK_AB R27, R35, R30 ;  /* 0x0000001e231b723e */ /* 0x000fea00000010ff */
[----:B------:R1:W-:Y:S01]  /*7400*/  STS.128 [R110+0x30], R24 ;  /* 0x000030186e007388 */ /* 0x0003e20000000c00 */
[----:B------:R-:W-:Y:S01]  /*7410*/  @!PT LDS RZ, [RZ] ;  /* 0x00000000fffff984 */ /* 0x000fe20000000800 */
[----:B------:R-:W-:Y:S01]  /*7420*/  @!PT LDS RZ, [RZ] ;  /* 0x00000000fffff984 */ /* 0x000fe20000000800 */
[----:B------:R-:W-:Y:S01]  /*7430*/  @!PT LDS RZ, [RZ] ;  /* 0x00000000fffff984 */ /* 0x000fe20000000800 */
[----:B------:R-:W-:Y:S01]  /*7440*/  @!PT LDS RZ, [RZ] ;  /* 0x00000000fffff984 */ /* 0x000fe20000000800 */
[----:B------:R2:W-:Y:S07]  /*7450*/  MEMBAR.ALL.CTA ;  /* 0x0000000000007992 */ /* 0x0005ee0000008000 */
[----:B--2---:R-:W2:Y:S02]  /*7460*/  FENCE.VIEW.ASYNC.S ;  /* 0x00000000000073c6 */ /* 0x004ea40000000000 */
[----:B--2---:R-:W-:Y:S06]  /*7470*/  BAR.SYNC.DEFER_BLOCKING 0x1, 0x80 ;  /* 0x0042000000007b1d */ /* 0x004fec0000010000 */
[----:B------:R-:W-:Y:S05]  /*7480*/  @P0 BRA `(.L_x_130) ;  /* 0x0000000000380947 */ /* 0x000fea0003800000 */
[----:B------:R-:W-:Y:S02]  /*7490*/  UIADD3 UR4, UPT, UPT, UR48, 0x400, URZ ;  /* 0x0000040030047890 */ /* 0x000fe4000fffe0ff */
[----:B------:R-:W-:Y:S01]  /*74a0*/  UIADD3 UR8, UP0, UPT, UR52, 0x680, URZ ;  /* 0x0000068034087890 */ /* 0x000fe2000ff1e0ff */
[----:B------:R-:W-:Y:S01]  /*74b0*/  UMOV UR43, UR36 ;  /* 0x00000024002b7c82 */ /* 0x000fe20008000000 */
[----:B------:R-:W-:Y:S02]  /*74c0*/  UIADD3 UR5, UPT, UPT, UR41, 0x80, URZ ;  /* 0x0000008029057890 */ /* 0x000fe4000fffe0ff */
[----:B------:R-:W-:Y:S01]  /*74d0*/  MOV R97, UR4 ;  /* 0x0000000400617c02 */ /* 0x000fe20008000f00 */
[----:B------:R-:W-:Y:S02]  /*74e0*/  UIADD3.X UR9, UPT, UPT, URZ, UR53, URZ, UP0, !UPT ;  /* 0x00000035ff097290 */ /* 0x000fe400087fe4ff */
[----:B------:R-:W-:Y:S01]  /*74f0*/  UIADD3 UR4, UPT, UPT, UR48, 0x1400, URZ ;  /* 0x0000140030047890 */ /* 0x000fe2000fffe0ff */
[----:B------:R-:W-:Y:S01]  /*7500*/  R2UR UR40, R97 ;  /* 0x00000000612872ca */ /* 0x000fe200000e0000 */
[----:B------:R-:W-:Y:S01]  /*7510*/  UMOV UR6, UR42 ;  /* 0x0000002a00067c82 */ /* 0x000fe20008000000 */
[----:B------:R-:W-:Y:S11]  /*7520*/  UMOV UR7, UR36 ;  /* 0x0000002400077c82 */ /* 0x000ff60008000000 */
[----:B------:R2:W-:Y:S01]  /*7530*/  UTMASTG.3D [UR40], [UR8] ;  /* 0x00000028080073b5 */ /* 0x0005e20008010000 */
[----:B------:R2:W-:Y:S01]  /*7540*/  UTMASTG.3D [UR4], [UR8] ;  /* 0x00000004080073b5 */ /* 0x0005e20008010000 */
[----:B------:R0:W-:Y:S01]  /*7550*/  UTMACMDFLUSH ;  /* 0x00000000000079b7 */ /* 0x0001e20000000000 */
[----:B--2---:R-:W-:Y:S04]  /*7560*/  DEPBAR.LE SB0, 0x1 ;  /* 0x000080400000791a */ /* 0x004fe80000000000 */
.L_x_130:
[----:B------:R-:W-:Y:S05]  /*7570*/  BSYNC.RECONVERGENT B0 ;  /* 0x0000000000007941 */ /* 0x000fea0003800200 */
.L_x_129:
[----:B------:R-:W-:Y:S01]  /*7580*/  BAR.SYNC.DEFER_BLOCKING 0x1, 0x80 ;  /* 0x0042000000007b1d */ /* 0x000fe20000010000 */
[----:B------:R-:W-:Y:S01]  /*7590*/  ISETP.NE.AND P1, PT, R111, RZ, PT ;  /* 0x000000ff6f00720c */ /* 0x000fe20003f25270 */
[----:B------:R-:W-:Y:S01]  /*75a0*/  UISETP.NE.AND UP0, UPT, UR49, URZ, UPT ;  /* 0x000000ff3100728c */ /* 0x000fe2000bf05270 */
[----:B------:R-:W-:Y:S11]  /*75b0*/  LEA R2, R60, UR48, 0x3 ;  /* 0x000000303c027c11 */ /* 0x000ff6000f8e18ff */
[----:B------:R-:W-:Y:S01]  /*75c0*/  @P1 SHF.L.U32 R3, R101, 0x1f, RZ ;  /* 0x0000001f65031819 */ /* 0x000fe200000006ff */
[----:B------:R-:W-:Y:S06]  /*75d0*/  BRA.U !UP0, `(.L_x_131) ;  /* 0x0000000108247547 */ /* 0x000fec000b800000 */
[----:B------:R-:W-:Y:S01]  /*75e0*/  IMAD.U32 R4, RZ, RZ, UR51 ;  /* 0x00000033ff047e24 */ /* 0x000fe2000f8e00ff */
[----:B------:R-:W-:Y:S01]  /*75f0*/  MOV R0, UR37 ;  /* 0x0000002500007c02 */ /* 0x000fe20008000f00 */
[----:B------:R-:W-:Y:S03]  /*7600*/  UIADD3 UR51, UPT, UPT, UR51, 0x1, URZ ;  /* 0x0000000133337890 */ /* 0x000fe6000fffe0ff */
[----:B------:R-:W-:Y:S01]  /*7610*/  @P1 LEA R4, R4, UR48, 0x3 ;  /* 0x0000003004041c11 */ /* 0x000fe2000f8e18ff */
[----:B------:R-:W-:Y:S04]  /*7620*/  UISETP.NE.AND UP0, UPT, UR51, 0x4, UPT ;  /* 0x000000043300788c */ /* 0x000fe8000bf05270 */
[----:B------:R-:W-:Y:S01]  /*7630*/  @P1 VIADD R4, R4, 0x120 ;  /* 0x0000012004041836 */ /* 0x000fe20000000000 */
[----:B------:R-:W-:Y:S04]  /*7640*/  USEL UR51, UR51, URZ, UP0 ;  /* 0x000000ff33337287 */ /* 0x000fe80008000000 */
[----:B------:R-:W-:Y:S04]  /*7650*/  @P1 PRMT R0, R0, 0x654, R4 ;  /* 0x0000065400001816 */ /* 0x000fe80000000004 */
[----:B------:R2:W-:Y:S04]  /*7660*/  @P1 SYNCS.ARRIVE.TRANS64.RED.A1T0 RZ, [R0+URZ], RZ ;  /* 0x000000ff00ff19a7 */ /* 0x0005e800081004ff */
.L_x_131:
[----:B------:R-:W4:Y:S01]  /*7670*/  @P1 SYNCS.PHASECHK.TRANS64.TRYWAIT P0, [R2+URZ+0x100], R3 ;  /* 0x00010003020015a7 */ /* 0x000f2200080011ff */
[----:B------:R-:W-:Y:S01]  /*7680*/  BSSY B1, `(.L_x_132) ;  /* 0x0000016000017945 */ /* 0x000fe20003800000 */
[----:B----4-:R-:W-:Y:S03]  /*7690*/  @P1 SEL R61, RZ, 0x1, !P0 ;  /* 0x00000001ff3d1807 */ /* 0x010fe60004000000 */
[----:B------:R-:W-:Y:S05]  /*76a0*/  @!P1 BRA `(.L_x_133) ;  /* 0x00000000004c9947 */ /* 0x000fea0003800000 */
[----:B------:R-:W-:Y:S01]  /*76b0*/  ISETP.NE.AND P0, PT, R61, RZ, PT ;  /* 0x000000ff3d00720c */ /* 0x000fe20003f05270 */
[----:B------:R-:W-:Y:S01]  /*76c0*/  BSSY B0, `(.L_x_134) ;  /* 0x000000b000007945 */ /* 0x000fe20003800000 */
[----:B------:R-:W-:Y:S11]  /*76d0*/  ISETP.NE.AND P1, PT, R62, RZ, PT ;  /* 0x000000ff3e00720c */ /* 0x000ff60003f25270 */
[----:B------:R-:W-:Y:S02]  /*76e0*/  @!UPT UIADD3 URZ, UPT, UPT, URZ, URZ, URZ ;  /* 0x000000fffffff290 */ /* 0x000fe4000fffe0ff */
[C---:B------:R-:W-:Y:S01]  /*76f0*/  @P1 IMAD R6, R60.reuse, 0x2000, R104 ;  /* 0x000020003c061824 */ /* 0x040fe200078e0268 */
[C---:B------:R-:W-:Y:S01]  /*7700*/  @P1 LEA R4, R60.reuse, R102, 0xd ;  /* 0x000000663c041211 */ /* 0x040fe200078e68ff */
[C---:B------:R-:W-:Y:S02]  /*7710*/  @P1 IMAD R5, R60.reuse, 0x2000, R103 ;  /* 0x000020003c051824 */ /* 0x040fe400078e0267 */
[----:B------:R-:W-:Y:S01]  /*7720*/  @P1 IMAD R3, R60, 0x2000, R110 ;  /* 0x000020003c031824 */ /* 0x000fe200078e026e */
[----:B------:R-:W-:Y:S06]  /*7730*/  @P0 BRA `(.L_x_135) ;  /* 0x00000000000c0947 */ /* 0x000fec0003800000 */
[----:B--2---:R-:W-:Y:S04]  /*7740*/  SHF.L.U32 R0, R101, 0x1f, RZ ;  /* 0x0000001f65007819 */ /* 0x004fe800000006ff */
[----:B------:R-:W2:Y:S02]  /*7750*/  SYNCS.PHASECHK.TRANS64.TRYWAIT P0, [R2+URZ+0x100], R0 ;  /* 0x00010000020075a7 */ /* 0x000ea400080011ff */
[----:B--2---:R-:W-:Y:S05]  /*7760*/  @!P0 BRA `(.L_x_136) ;  /* 0x00000038000c8947 */ /* 0x004fea0003800000 */
.L_x_135:
[----:B------:R-:W-:Y:S05]  /*7770*/  BSYNC B0 ;  /* 0x0000000000007941 */ /* 0x000fea0003800000 */
.L_x_134:
[----:B------:R-:W-:Y:S02]  /*7780*/  ISETP.NE.AND P0, PT, R62, RZ, PT ;  /* 0x000000ff3e00720c */ /* 0x000fe40003f05270 */
[----:B------:R-:W-:Y:S11]  /*7790*/  IADD3 R60, PT, PT, R60, 0x1, RZ ;  /* 0x000000013c3c7810 */ /* 0x000ff60007ffe0ff */
[----:B------:R4:W1:Y:S04]  /*77a0*/  @P0 LDS.128 R56, [R6] ;  /* 0x0000000006380984 */ /* 0x0008680000000c00 */
[----:B------:R4:W1:Y:S04]  /*77b0*/  @P0 LDS.128 R64, [R5+0x10] ;  /* 0x0000100005400984 */ /* 0x0008680000000c00 */
[----:B------:R4:W1:Y:S04]  /*77c0*/  @P0 LDS.128 R72, [R4+0x20] ;  /* 0x0000200004480984 */ /* 0x0008680000000c00 */
[----:B------:R4:W1:Y:S02]  /*77d0*/  @P0 LDS.128 R80, [R3+0x30] ;  /* 0x0000300003500984 */ /* 0x0008640000000c00 */
.L_x_133:
[----:B------:R-:W-:Y:S05]  /*77e0*/  BSYNC B1 ;  /* 0x0000000000017941 */ /* 0x000fea0003800000 */
.L_x_132:
[----:B--2---:R-:W-:Y:S05]  /*77f0*/  VIADD R0, R48, 0x20 ;  /* 0x0000002030007836 */ /* 0x004fea0000000000 */
[----:B------:R-:W-:Y:S04]  /*7800*/  SHF.R.U32.HI R0, RZ, 0x15, R0 ;  /* 0x00000015ff007819 */ /* 0x000fe80000011600 */
[----:B------:R-:W-:Y:S11]  /*7810*/  LOP3.LUT P0, RZ, R0, 0x3, R96, 0x48, !PT ;  /* 0x0000000300ff7812 */ /* 0x000ff60007804860 */
[----:B------:R-:W-:Y:S02]  /*7820*/  @!UPT UIADD3 URZ, UPT, UPT, URZ, URZ, URZ ;  /* 0x000000fffffff290 */ /* 0x000fe4000fffe0ff */
[----:B------:R-:W-:Y:S05]  /*7830*/  @!P0 BRA `(.L_x_137) ;  /* 0x0000000000408947 */ /* 0x000fea0003800000 */
[----:B------:R-:W2:Y:S01]  /*7840*/  LDCU.64 UR8, c[0x4][0x70] ;  /* 0x01000e00ff0877ac */ /* 0x000ea20008000a00 */
[----:B----4-:R-:W-:Y:S01]  /*7850*/  MOV R3, 0x0 ;  /* 0x0000000000037802 */ /* 0x010fe20000000f00 */
[----:B------:R-:W-:Y:S02]  /*7860*/  HFMA2 R12, -RZ, RZ, 0, 5.9604644775390625e-08 ;  /* 0x00000001ff0c7431 */ /* 0x000fe400000001ff */
[----:B-1----:R-:W-:Y:S02]  /*7870*/  IMAD.MOV.U32 R8, RZ, RZ, 0x192 ;  /* 0x00000192ff087424 */ /* 0x002fe400078e00ff */
[----:B------:R-:W-:Y:S01]  /*7880*/  IMAD.MOV.U32 R13, RZ, RZ, RZ ;  /* 0x000000ffff0d7224 */ /* 0x000fe200078e00ff */
[----:B------:R-:W1:Y:S01]  /*7890*/  LDCU.64 UR6, c[0x4][0x78] ;  /* 0x01000f00ff0677ac */ /* 0x000e620008000a00 */
[----:B------:R-:W4:Y:S01]  /*78a0*/  LDC.64 R2, c[0x4][R3] ;  /* 0x0100000003027b82 */ /* 0x000f220000000a00 */
[----:B------:R-:W5:Y:S01]  /*78b0*/  LDCU.64 UR4, c[0x4][0x10] ;  /* 0x01000200ff0477ac */ /* 0x000f620008000a00 */
[----:B--2---:R-:W-:Y:S01]  /*78c0*/  MOV R5, UR9 ;  /* 0x0000000900057c02 */ /* 0x004fe20008000f00 */
[----:B------:R-:W-:Y:S01]  /*78d0*/  IMAD.U32 R4, RZ, RZ, UR8 ;  /* 0x00000008ff047e24 */ /* 0x000fe2000f8e00ff */
[----:B-1----:R-:W-:Y:S01]  /*78e0*/  MOV R7, UR7 ;  /* 0x0000000700077c02 */ /* 0x002fe20008000f00 */
[----:B------:R-:W-:Y:S01]  /*78f0*/  IMAD.U32 R6, RZ, RZ, UR6 ;  /* 0x00000006ff067e24 */ /* 0x000fe2000f8e00ff */
[----:B-----5:R-:W-:Y:S01]  /*7900*/  MOV R11, UR5 ;  /* 0x00000005000b7c02 */ /* 0x020fe20008000f00 */
[----:B------:R-:W-:Y:S02]  /*7910*/  IMAD.U32 R10, RZ, RZ, UR4 ;  /* 0x00000004ff0a7e24 */ /* 0x000fe4000f8e00ff */
[----:B------:R-:W-:Y:S07]  /*7920*/  LEPC R20, `(.L_x_137) ;  /* 0x000000001014794e */ /* 0x000fee0000000000 */
[----:B---34-:R-:W-:Y:S05]  /*7930*/  CALL.ABS.NOINC R2 ;  /* 0x0000000002007343 */ /* 0x018fea0003c00000 */
.L_x_137:
[----:B------:R-:W-:Y:S01]  /*7940*/  ISETP.NE.AND P6, PT, R111, RZ, PT ;  /* 0x000000ff6f00720c */ /* 0x000fe20003fc5270 */
[----:B------:R-:W-:Y:S05]  /*7950*/  WARPSYNC.ALL ;  /* 0x0000000000007948 */ /* 0x000fea0003800000 */
[----:B------:R-:W-:Y:S01]  /*7960*/  R2UR UR4, R48 ;  /* 0x00000000300472ca */ /* 0x000fe200000e0000 */
[----:B------:R-:W-:Y:S01]  /*7970*/  BSSY.RECONVERGENT B0, `(.L_x_138) ;  /* 0x0000094000007945 */ /* 0x000fe20003800200 */
[----:B------:R-:W-:Y:S02]  /*7980*/  MOV R50, UR51 ;  /* 0x0000003300327c02 */ /* 0x000fe40008000f00 */
[----:B-1--4-:R-:W-:Y:S02]  /*7990*/  SHF.L.U32 R3, R56, 0x10, RZ ;  /* 0x0000001038037819 */ /* 0x012fe400000006ff */
[----:B------:R-:W-:Y:S02]  /*79a0*/  MOV R63, UR37 ;  /* 0x00000025003f7c02 */ /* 0x000fe40008000f00 */
[----:B------:R-:W-:Y:S02]  /*79b0*/  @P6 LEA R50, R50, UR48, 0x3 ;  /* 0x0000003032326c11 */ /* 0x000fe4000f8e18ff */
[----:B------:R-:W-:Y:S02]  /*79c0*/  LOP3.LUT R51, R57, 0xffff0000, RZ, 0xc0, !PT ;  /* 0xffff000039337812 */ /* 0x000fe400078ec0ff */
[----:B------:R-:W-:Y:S01]  /*79d0*/  @P6 IADD3 R50, PT, PT, R50, 0x120, RZ ;  /* 0x0000012032326810 */ /* 0x000fe20007ffe0ff */
[----:B------:R-:W1:Y:S01]  /*79e0*/  LDTM.x32 R4, tmem[UR4+0x20] ;  /* 0x00002004000479ee */ /* 0x000e6200082c0000 */
[----:B------:R-:W-:Y:S02]  /*79f0*/  ISETP.NE.AND P0, PT, R106, RZ, PT ;  /* 0x000000ff6a00720c */ /* 0x000fe40003f05270 */
[----:B------:R-:W-:Y:S02]  /*7a00*/  @P6 PRMT R63, R63, 0x654, R50 ;  /* 0x000006543f3f6816 */ /* 0x000fe40000000032 */
[----:B------:R-:W-:Y:S01]  /*7a10*/  SHF.L.U32 R50, R57, 0x10, RZ ;  /* 0x0000001039327819 */ /* 0x000fe200000006ff */
[C---:B-1----:R-:W-:Y:S01]  /*7a20*/  FMUL R0, R47.reuse, R4 ;  /* 0x000000042f007220 */ /* 0x042fe20000400000 */
[----:B------:R-:W-:Y:S01]  /*7a30*/  LOP3.LUT R4, R56, 0xffff0000, RZ, 0xc0, !PT ;  /* 0xffff000038047812 */ /* 0x000fe200078ec0ff */
[C---:B------:R-:W-:Y:S01]  /*7a40*/  FMUL R2, R47.reuse, R5 ;  /* 0x000000052f027220 */ /* 0x040fe20000400000 */
[----:B------:R-:W-:Y:S01]  /*7a50*/  FMUL R7, R47, R7 ;  /* 0x000000072f077220 */ /* 0x000fe20000400000 */
[----:B------:R-:W-:Y:S01]  /*7a60*/  FFMA R0, R49, R3, R0 ;  /* 0x0000000331007223 */ /* 0x000fe20000000000 */
[----:B------:R-:W-:Y:S01]  /*7a70*/  FMUL R3, R47, R6 ;  /* 0x000000062f037220 */ /* 0x000fe20000400000 */
[----:B------:R-:W-:Y:S01]  /*7a80*/  FFMA R2, R49, R4, R2 ;  /* 0x0000000431027223 */ /* 0x000fe20000000002 */
[C---:B------:R-:W-:Y:S01]  /*7a90*/  FMUL R4, R47.reuse, R8 ;  /* 0x000000082f047220 */ /* 0x040fe20000400000 */
[C---:B------:R-:W-:Y:S01]  /*7aa0*/  FMUL R8, R47.reuse, R12 ;  /* 0x0000000c2f087220 */ /* 0x040fe20000400000 */
[C---:B------:R-:W-:Y:S01]  /*7ab0*/  FMUL R12, R47.reuse, R16 ;  /* 0x000000102f0c7220 */ /* 0x040fe20000400000 */
[C---:B------:R-:W-:Y:S01]  /*7ac0*/  FMUL R16, R47.reuse, R20 ;  /* 0x000000142f107220 */ /* 0x040fe20000400000 */
[----:B------:R-:W-:Y:S01]  /*7ad0*/  F2FP.BF16.F32.PACK_AB R52, R2, R0 ;  /* 0x000000000234723e */ /* 0x000fe200000010ff */
[C---:B------:R-:W-:Y:S01]  /*7ae0*/  FMUL R20, R47.reuse, R24 ;  /* 0x000000182f147220 */ /* 0x040fe20000400000 */
[C---:B------:R-:W-:Y:S01]  /*7af0*/  LOP3.LUT R0, R58.reuse, 0xffff0000, RZ, 0xc0, !PT ;  /* 0xffff00003a007812 */ /* 0x040fe200078ec0ff */
[----:B------:R-:W-:Y:S01]  /*7b00*/  FMUL R24, R47, R28 ;  /* 0x0000001c2f187220 */ /* 0x000fe20000400000 */
[----:B------:R-:W-:Y:S01]  /*7b10*/  SHF.L.U32 R2, R59, 0x10, RZ ;  /* 0x000000103b027819 */ /* 0x000fe200000006ff */
[C---:B------:R-:W-:Y:S01]  /*7b20*/  FMUL R28, R47.reuse, R32 ;  /* 0x000000202f1c7220 */ /* 0x040fe20000400000 */
[----:B------:R-:W-:Y:S01]  /*7b30*/  SHF.L.U32 R32, R58, 0x10, RZ ;  /* 0x000000103a207819 */ /* 0x000fe200000006ff */
[----:B------:R-:W-:Y:S01]  /*7b40*/  FMUL R5, R47, R9 ;  /* 0x000000092f057220 */ /* 0x000fe20000400000 */
[C---:B------:R-:W-:Y:S01]  /*7b50*/  FFMA R3, R49.reuse, R50, R3 ;  /* 0x0000003231037223 */ /* 0x040fe20000000003 */
[----:B------:R-:W-:Y:S01]  /*7b60*/  FFMA R7, R49, R51, R7 ;  /* 0x0000003331077223 */ /* 0x000fe20000000007 */
[----:B------:R-:W-:Y:S01]  /*7b70*/  FMUL R6, R47, R10 ;  /* 0x0000000a2f067220 */ /* 0x000fe20000400000 */
[----:B------:R-:W-:Y:S01]  /*7b80*/  FFMA R4, R49, R32, R4 ;  /* 0x0000002031047223 */ /* 0x000fe20000000004 */
[----:B------:R-:W-:Y:S01]  /*7b90*/  LOP3.LUT R32, R59, 0xffff0000, RZ, 0xc0, !PT ;  /* 0xffff00003b207812 */ /* 0x000fe200078ec0ff */
[----:B------:R-:W-:Y:S01]  /*7ba0*/  FFMA R5, R49, R0, R5 ;  /* 0x0000000031057223 */ /* 0x000fe20000000005 */
[C---:B------:R-:W-:Y:S01]  /*7bb0*/  SHF.L.U32 R0, R64.reuse, 0x10, RZ ;  /* 0x0000001040007819 */ /* 0x040fe200000006ff */
[----:B------:R-:W-:Y:S01]  /*7bc0*/  FMUL R11, R47, R11 ;  /* 0x0000000b2f0b7220 */ /* 0x000fe20000400000 */
[----:B------:R-:W-:Y:S01]  /*7bd0*/  F2FP.BF16.F32.PACK_AB R53, R7, R3 ;  /* 0x000000030735723e */ /* 0x000fe200000010ff */
[C---:B------:R-:W-:Y:S01]  /*7be0*/  FFMA R6, R49.reuse, R2, R6 ;  /* 0x0000000231067223 */ /* 0x040fe20000000006 */
[----:B------:R-:W-:Y:S01]  /*7bf0*/  LOP3.LUT R2, R64, 0xffff0000, RZ, 0xc0, !PT ;  /* 0xffff000040027812 */ /* 0x000fe200078ec0ff */
[----:B------:R-:W-:Y:S01]  /*7c00*/  FFMA R11, R49, R32, R11 ;  /* 0x00000020310b7223 */ /* 0x000fe2000000000b */
[----:B------:R-:W-:Y:S01]  /*7c10*/  SHF.L.U32 R3, R65, 0x10, RZ ;  /* 0x0000001041037819 */ /* 0x000fe200000006ff */
[----:B------:R-:W-:Y:S01]  /*7c20*/  FFMA R8, R49, R0, R8 ;  /* 0x0000000031087223 */ /* 0x000fe20000000008 */
[----:B------:R-:W-:Y:S01]  /*7c30*/  LOP3.LUT R0, R65, 0xffff0000, RZ, 0xc0, !PT ;  /* 0xffff000041007812 */ /* 0x000fe200078ec0ff */
[----:B------:R-:W-:Y:S01]  /*7c40*/  FMUL R9, R47, R13 ;  /* 0x0000000d2f097220 */ /* 0x000fe20000400000 */
[----:B------:R-:W-:Y:S01]  /*7c50*/  F2FP.BF16.F32.PACK_AB R54, R5, R4 ;  /* 0x000000040536723e */ /* 0x000fe200000010ff */
[----:B------:R-:W-:Y:S01]  /*7c60*/  FMUL R10, R47, R14 ;  /* 0x0000000e2f0a7220 */ /* 0x000fe20000400000 */
[----:B------:R-:W-:Y:S01]  /*7c70*/  F2FP.BF16.F32.PACK_AB R55, R11, R6 ;  /* 0x000000060b37723e */ /* 0x000fe200000010ff */
[----:B------:R-:W-:Y:S01]  /*7c80*/  FMUL R15, R47, R15 ;  /* 0x0000000f2f0f7220 */ /* 0x000fe20000400000 */
[----:B------:R-:W-:Y:S01]  /*7c90*/  SHF.L.U32 R4, R81, 0x10, RZ ;  /* 0x0000001051047819 */ /* 0x000fe200000006ff */
[C---:B------:R-:W-:Y:S01]  /*7ca0*/  FFMA R9, R49.reuse, R2, R9 ;  /* 0x0000000231097223 */ /* 0x040fe20000000009 */
[C---:B------:R-:W-:Y:S01]  /*7cb0*/  SHF.L.U32 R2, R66.reuse, 0x10, RZ ;  /* 0x0000001042027819 */ /* 0x040fe200000006ff */
[C---:B------:R-:W-:Y:S01]  /*7cc0*/  FFMA R10, R49.reuse, R3, R10 ;  /* 0x00000003310a7223 */ /* 0x040fe2000000000a */
[----:B------:R-:W-:Y:S01]  /*7cd0*/  LOP3.LUT R3, R66, 0xffff0000, RZ, 0xc0, !PT ;  /* 0xffff000042037812 */ /* 0x000fe200078ec0ff */
[----:B------:R-:W-:Y:S01]  /*7ce0*/  FFMA R15, R49, R0, R15 ;  /* 0x00000000310f7223 */ /* 0x000fe2000000000f */
[----:B------:R-:W-:Y:S01]  /*7cf0*/  SHF.L.U32 R0, R67, 0x10, RZ ;  /* 0x0000001043007819 */ /* 0x000fe200000006ff */
[----:B------:R-:W-:Y:S01]  /*7d00*/  FMUL R13, R47, R17 ;  /* 0x000000112f0d7220 */ /* 0x000fe20000400000 */
[----:B------:R-:W-:Y:S01]  /*7d10*/  F2FP.BF16.F32.PACK_AB R8, R9, R8 ;  /* 0x000000080908723e */ /* 0x000fe200000010ff */
[----:B------:R-:W-:Y:S01]  /*7d20*/  FMUL R14, R47, R18 ;  /* 0x000000122f0e7220 */ /* 0x000fe20000400000 */
[----:B------:R-:W-:Y:S01]  /*7d30*/  F2FP.BF16.F32.PACK_AB R9, R15, R10 ;  /* 0x0000000a0f09723e */ /* 0x000fe200000010ff */
[----:B------:R-:W-:Y:S01]  /*7d40*/  FFMA R12, R49, R2, R12 ;  /* 0x00000002310c7223 */ /* 0x000fe2000000000c */
[----:B------:R-:W-:Y:S01]  /*7d50*/  LOP3.LUT R2, R67, 0xffff0000, RZ, 0xc0, !PT ;  /* 0xffff000043027812 */ /* 0x000fe200078ec0ff */
[----:B------:R-:W-:Y:S01]  /*7d60*/  FFMA R13, R49, R3, R13 ;  /* 0x00000003310d7223 */ /* 0x000fe2000000000d */
[----:B------:R-:W-:Y:S01]  /*7d70*/  SHF.L.U32 R3, R73, 0x10, RZ ;  /* 0x0000001049037819 */ /* 0x000fe200000006ff */
[----:B------:R-:W-:Y:S01]  /*7d80*/  FFMA R14, R49, R0, R14 ;  /* 0x00000000310e7223 */ /* 0x000fe2000000000e */
[C---:B------:R-:W-:Y:S01]  /*7d90*/  SHF.L.U32 R0, R72.reuse, 0x10, RZ ;  /* 0x0000001048007819 */ /* 0x040fe200000006ff */
[----:B------:R-:W-:Y:S01]  /*7da0*/  FMUL R19, R47, R19 ;  /* 0x000000132f137220 */ /* 0x000fe20000400000 */
[----:B------:R-:W-:Y:S01]  /*7db0*/  F2FP.BF16.F32.PACK_AB R10, R13, R12 ;  /* 0x0000000c0d0a723e */ /* 0x000fe200000010ff */
[----:B------:R-:W-:Y:S01]  /*7dc0*/  FMUL R17, R47, R21 ;  /* 0x000000152f117220 */ /* 0x000fe20000400000 */
[----:B------:R-:W-:Y:S01]  /*7dd0*/  LOP3.LUT R5, R83, 0xffff0000, RZ, 0xc0, !PT ;  /* 0xffff000053057812 */ /* 0x000fe200078ec0ff */
[C---:B------:R-:W-:Y:S01]  /*7de0*/  FFMA R19, R49.reuse, R2, R19 ;  /* 0x0000000231137223 */ /* 0x040fe20000000013 */
[----:B------:R-:W-:Y:S01]  /*7df0*/  LOP3.LUT R2, R72, 0xffff0000, RZ, 0xc0, !PT ;  /* 0xffff000048027812 */ /* 0x000fe200078ec0ff */
[----:B------:R1:W-:Y:S01]  /*7e00*/  STS.128 [R104+0x2000], R52 ;  /* 0x0020003468007388 */ /* 0x0003e20000000c00 */
[----:B------:R-:W-:Y:S01]  /*7e10*/  FFMA R16, R49, R0, R16 ;  /* 0x0000000031107223 */ /* 0x000fe20000000010 */
[----:B------:R-:W-:Y:S01]  /*7e20*/  LOP3.LUT R0, R73, 0xffff0000, RZ, 0xc0, !PT ;  /* 0xffff000049007812 */ /* 0x000fe200078ec0ff */
[----:B------:R-:W-:Y:S01]  /*7e30*/  FMUL R18, R47, R22 ;  /* 0x000000162f127220 */ /* 0x000fe20000400000 */
[----:B------:R-:W-:Y:S01]  /*7e40*/  F2FP.BF16.F32.PACK_AB R11, R19, R14 ;  /* 0x0000000e130b723e */ /* 0x000fe200000010ff */
[----:B------:R-:W-:Y:S01]  /*7e50*/  FMUL R23, R47, R23 ;  /* 0x000000172f177220 */ /* 0x000fe20000400000 */
[C---:B------:R-:W-:Y:S01]  /*7e60*/  FFMA R17, R49.reuse, R2, R17 ;  /* 0x0000000231117223 */ /* 0x040fe20000000011 */
[C---:B------:R-:W-:Y:S01]  /*7e70*/  SHF.L.U32 R2, R74.reuse, 0x10, RZ ;  /* 0x000000104a027819 */ /* 0x040fe200000006ff */
[----:B------:R-:W-:Y:S01]  /*7e80*/  FFMA R18, R49, R3, R18 ;  /* 0x0000000331127223 */ /* 0x000fe20000000012 */
[----:B------:R-:W-:Y:S01]  /*7e90*/  SHF.L.U32 R3, R75, 0x10, RZ ;  /* 0x000000104b037819 */ /* 0x000fe200000006ff */
[----:B------:R1:W-:Y:S01]  /*7ea0*/  STS.128 [R103+0x2010], R8 ;  /* 0x0020100867007388 */ /* 0x0003e20000000c00 */
[----:B------:R-:W-:Y:S01]  /*7eb0*/  F2FP.BF16.F32.PACK_AB R16, R17, R16 ;  /* 0x000000101110723e */ /* 0x000fe200000010ff */
[----:B------:R-:W-:Y:S01]  /*7ec0*/  FFMA R23, R49, R0, R23 ;  /* 0x0000000031177223 */ /* 0x000fe20000000017 */
[----:B------:R-:W-:Y:S01]  /*7ed0*/  LOP3.LUT R0, R74, 0xffff0000, RZ, 0xc0, !PT ;  /* 0xffff00004a007812 */ /* 0x000fe200078ec0ff */
[C---:B------:R-:W-:Y:S01]  /*7ee0*/  FMUL R21, R47.reuse, R25 ;  /* 0x000000192f157220 */ /* 0x040fe20000400000 */
[----:B------:R-:W-:Y:S01]  /*7ef0*/  FMUL R22, R47, R26 ;  /* 0x0000001a2f167220 */ /* 0x000fe20000400000 */
[C---:B------:R-:W-:Y:S01]  /*7f00*/  FFMA R20, R49.reuse, R2, R20 ;  /* 0x0000000231147223 */ /* 0x040fe20000000014 */
[C---:B------:R-:W-:Y:S01]  /*7f10*/  SHF.L.U32 R2, R80.reuse, 0x10, RZ ;  /* 0x0000001050027819 */ /* 0x040fe200000006ff */
[----:B------:R-:W-:Y:S01]  /*7f20*/  FFMA R21, R49, R0, R21 ;  /* 0x0000000031157223 */ /* 0x000fe20000000015 */
[----:B------:R-:W-:Y:S01]  /*7f30*/  LOP3.LUT R0, R75, 0xffff0000, RZ, 0xc0, !PT ;  /* 0xffff00004b007812 */ /* 0x000fe200078ec0ff */
[----:B------:R-:W-:Y:S01]  /*7f40*/  FFMA R22, R49, R3, R22 ;  /* 0x0000000331167223 */ /* 0x000fe20000000016 */
[C---:B------:R-:W-:Y:S01]  /*7f50*/  FMUL R27, R47.reuse, R27 ;  /* 0x0000001b2f1b7220 */ /* 0x040fe20000400000 */
[----:B------:R-:W-:Y:S01]  /*7f60*/  LOP3.LUT R3, R80, 0xffff0000, RZ, 0xc0, !PT ;  /* 0xffff000050037812 */ /* 0x000fe200078ec0ff */
[C---:B------:R-:W-:Y:S01]  /*7f70*/  FMUL R25, R47.reuse, R29 ;  /* 0x0000001d2f197220 */ /* 0x040fe20000400000 */
[----:B------:R-:W-:Y:S01]  /*7f80*/  FMUL R26, R47, R30 ;  /* 0x0000001e2f1a7220 */ /* 0x000fe20000400000 */
[C---:B------:R-:W-:Y:S01]  /*7f90*/  FFMA R27, R49.reuse, R0, R27 ;  /* 0x00000000311b7223 */ /* 0x040fe2000000001b */
[----:B------:R-:W-:Y:S01]  /*7fa0*/  FFMA R24, R49, R2, R24 ;  /* 0x0000000231187223 */ /* 0x000fe20000000018 */
[----:B------:R-:W-:Y:S01]  /*7fb0*/  LOP3.LUT R0, R81, 0xffff0000, RZ, 0xc0, !PT ;  /* 0xffff000051007812 */ /* 0x000fe200078ec0ff */
[----:B------:R-:W-:Y:S01]  /*7fc0*/  FFMA R25, R49, R3, R25 ;  /* 0x0000000331197223 */ /* 0x000fe20000000019 */
[----:B------:R-:W-:Y:S01]  /*7fd0*/  FMUL R31, R47, R31 ;  /* 0x0000001f2f1f7220 */ /* 0x000fe20000400000 */
[C---:B------:R-:W-:Y:S01]  /*7fe0*/  SHF.L.U32 R2, R82.reuse, 0x10, RZ ;  /* 0x0000001052027819 */ /* 0x040fe200000006ff */
[----:B------:R-:W-:Y:S01]  /*7ff0*/  FFMA R26, R49, R4, R26 ;  /* 0x00000004311a7223 */ /* 0x000fe2000000001a */
[----:B------:R-:W-:Y:S01]  /*8000*/  LOP3.LUT R3, R82, 0xffff0000, RZ, 0xc0, !PT ;  /* 0xffff000052037812 */ /* 0x000fe200078ec0ff */
[----:B------:R-:W-:Y:S01]  /*8010*/  FMUL R29, R47, R33 ;  /* 0x000000212f1d7220 */ /* 0x000fe20000400000 */
[----:B------:R-:W-:Y:S01]  /*8020*/  SHF.L.U32 R4, R83, 0x10, RZ ;  /* 0x0000001053047819 */ /* 0x000fe200000006ff */
[----:B------:R-:W-:Y:S01]  /*8030*/  FMUL R30, R47, R34 ;  /* 0x000000222f1e7220 */ /* 0x000fe20000400000 */
[----:B------:R-:W-:Y:S01]  /*8040*/  F2FP.BF16.F32.PACK_AB R17, R23, R18 ;  /* 0x000000121711723e */ /* 0x000fe200000010ff */
[----:B------:R-:W-:Y:S01]  /*8050*/  FFMA R31, R49, R0, R31 ;  /* 0x00000000311f7223 */ /* 0x000fe2000000001f */
[----:B------:R-:W-:Y:S01]  /*8060*/  FMUL R35, R47, R35 ;  /* 0x000000232f237220 */ /* 0x000fe20000400000 */
[----:B------:R-:W-:Y:S01]  /*8070*/  F2FP.BF16.F32.PACK_AB R18, R21, R20 ;  /* 0x000000141512723e */ /* 0x000fe200000010ff */
[----:B------:R-:W-:Y:S01]  /*8080*/  FFMA R28, R49, R2, R28 ;  /* 0x00000002311c7223 */ /* 0x000fe2000000001c */
[----:B------:R-:W-:Y:S01]  /*8090*/  F2FP.BF16.F32.PACK_AB R19, R27, R22 ;  /* 0x000000161b13723e */ /* 0x000fe200000010ff */
[C---:B------:R-:W-:Y:S01]  /*80a0*/  FFMA R29, R49.reuse, R3, R29 ;  /* 0x00000003311d7223 */ /* 0x040fe2000000001d */
[C---:B------:R-:W-:Y:S01]  /*80b0*/  FFMA R30, R49.reuse, R4, R30 ;  /* 0x00000004311e7223 */ /* 0x040fe2000000001e */
[----:B------:R-:W-:Y:S01]  /*80c0*/  FFMA R35, R49, R5, R35 ;  /* 0x0000000531237223 */ /* 0x000fe20000000023 */
[----:B------:R-:W-:Y:S01]  /*80d0*/  F2FP.BF16.F32.PACK_AB R24, R25, R24 ;  /* 0x000000181918723e */ /* 0x000fe200000010ff */
[----:B------:R1:W-:Y:S01]  /*80e0*/  STS.128 [R102+0x2020], R16 ;  /* 0x0020201066007388 */ /* 0x0003e20000000c00 */
[----:B------:R-:W-:Y:S02]  /*80f0*/  F2FP.BF16.F32.PACK_AB R25, R31, R26 ;  /* 0x0000001a1f19723e */ /* 0x000fe400000010ff */
[----:B------:R-:W-:Y:S02]  /*8100*/  F2FP.BF16.F32.PACK_AB R26, R29, R28 ;  /* 0x0000001c1d1a723e */ /* 0x000fe400000010ff */
[----:B------:R-:W-:Y:S02]  /*8110*/  F2FP.BF16.F32.PACK_AB R27, R35, R30 ;  /* 0x0000001e231b723e */ /* 0x000fe400000010ff */
[----:B------:R-:W-:Y:S02]  /*8120*/  LEA R0, R60, UR48, 0x3 ;  /* 0x000000303c007c11 */ /* 0x000fe4000f8e18ff */
[----:B------:R-:W-:Y:S01]  /*8130*/  @P6 SHF.L.U32 R2, R101, 0x1f, RZ ;  /* 0x0000001f65026819 */ /* 0x000fe200000006ff */
        /* <DEDUP_REMOVED lines=9> */
[----:B------:R-:W-:Y:S02]  /*81d0*/  UIADD3 UR12, UP0, UPT, UR52, 0x680, URZ ;  /* 0x00000680340c7890 */ /* 0x000fe4000ff1e0ff */
[----:B------:R-:W-:Y:S02]  /*81e0*/  UIADD3 UR9, UPT, UPT, UR41, 0x20, URZ ;  /* 0x0000002029097890 */ /* 0x000fe4000fffe0ff */
[----:B------:R-:W-:Y:S02]  /*81f0*/  UIADD3 UR8, UPT, UPT, UR48, 0x2400, URZ ;  /* 0x0000240030087890 */ /* 0x000fe4000fffe0ff */
[----:B------:R-:W-:Y:S01]  /*8200*/  UIADD3.X UR13, UPT, UPT, URZ, UR53, URZ, UP0, !UPT ;  /* 0x00000035ff0d7290 */ /* 0x000fe200087fe4ff */
[----:B------:R-:W-:Y:S01]  /*8210*/  UMOV UR10, UR42 ;  /* 0x0000002a000a7c82 */ /* 0x000fe20008000000 */
[----:B------:R-:W-:Y:S01]  /*8220*/  UMOV UR11, UR36 ;  /* 0x00000024000b7c82 */ /* 0x000fe20008000000 */
[----:B------:R-:W-:Y:S02]  /*8230*/  UIADD3 UR5, UPT, UPT, UR41, 0xa0, URZ ;  /* 0x000000a029057890 */ /* 0x000fe4000fffe0ff */
[----:B------:R-:W-:Y:S01]  /*8240*/  UIADD3 UR4, UPT, UPT, UR48, 0x3400, URZ ;  /* 0x0000340030047890 */ /* 0x000fe2000fffe0ff */
[----:B------:R-:W-:Y:S03]  /*8250*/  UMOV UR6, UR42 ;  /* 0x0000002a00067c82 */ /* 0x000fe60008000000 */
[----:B------:R2:W-:Y:S01]  /*8260*/  UTMASTG.3D [UR8], [UR12] ;  /* 0x000000080c0073b5 */ /* 0x0005e20008010000 */
[----:B------:R-:W-:Y:S04]  /*8270*/  UMOV UR7, UR36 ;  /* 0x0000002400077c82 */ /* 0x000fe80008000000 */
[----:B------:R2:W-:Y:S01]  /*8280*/  UTMASTG.3D [UR4], [UR12] ;  /* 0x000000040c0073b5 */ /* 0x0005e20008010000 */
[----:B------:R0:W-:Y:S01]  /*8290*/  UTMACMDFLUSH ;  /* 0x00000000000079b7 */ /* 0x0001e20000000000 */
[----:B--2---:R-:W-:Y:S04]  /*82a0*/  DEPBAR.LE SB0, 0x1 ;  /* 0x000080400000791a */ /* 0x004fe80000000000 */
.L_x_139:
[----:B------:R-:W-:Y:S05]  /*82b0*/  BSYNC.RECONVERGENT B0 ;  /* 0x0000000000007941 */ /* 0x000fea0003800200 */
.L_x_138:
[----:B------:R-:W-:Y:S01]  /*82c0*/  BAR.SYNC.DEFER_BLOCKING 0x1, 0x80 ;  /* 0x0042000000007b1d */ /* 0x000fe20000010000 */
[----:B------:R-:W-:Y:S04]  /*82d0*/  UIADD3 UR40, UPT, UPT, UR51, 0x1, URZ ;  /* 0x0000000133287890 */ /* 0x000fe8000fffe0ff */
[----:B------:R-:W-:Y:S04]  /*82e0*/  UISETP.NE.AND UP0, UPT, UR40, 0x4, UPT ;  /* 0x000000042800788c */ /* 0x000fe8000bf05270 */
[----:B------:R-:W-:Y:S01]  /*82f0*/  USEL UR40, UR40, URZ, UP0 ;  /* 0x000000ff28287287 */ /* 0x000fe20008000000 */
[----:B------:R2:W-:Y:S01]  /*8300*/  @P6 SYNCS.ARRIVE.TRANS64.RED.A1T0 RZ, [R63+URZ], RZ ;  /* 0x000000ff3fff69a7 */ /* 0x0005e200081004ff */
[----:B------:R-:W-:Y:S01]  /*8310*/  BSSY B1, `(.L_x_140) ;  /* 0x0000017000017945 */ /* 0x000fe20003800000 */
[----:B------:R-:W4:Y:S02]  /*8320*/  @P6 SYNCS.PHASECHK.TRANS64.TRYWAIT P0, [R0+URZ+0x100], R2 ;  /* 0x00010002000065a7 */ /* 0x000f2400080011ff */
[----:B----4-:R-:W-:Y:S01]  /*8330*/  @P6 SEL R61, RZ, 0x1, !P0 ;  /* 0x00000001ff3d6807 */ /* 0x010fe20004000000 */
[----:B--2---:R-:W-:Y:S06]  /*8340*/  @!P6 BRA `(.L_x_141) ;  /* 0x00000000004ce947 */ /* 0x004fec0003800000 */
        /* <DEDUP_REMOVED lines=9> */
[----:B------:R-:W-:Y:S04]  /*83e0*/  SHF.L.U32 R6, R101, 0x1f, RZ ;  /* 0x0000001f65067819 */ /* 0x000fe800000006ff */
[----:B------:R-:W2:Y:S02]  /*83f0*/  SYNCS.PHASECHK.TRANS64.TRYWAIT P0, [R0+URZ+0x100], R6 ;  /* 0x00010006000075a7 */ /* 0x000ea400080011ff */
[----:B--2---:R-:W-:Y:S05]  /*8400*/  @!P0 BRA `(.L_x_144) ;  /* 0x0000002800f88947 */ /* 0x004fea0003800000 */
.L_x_143:
[----:B------:R-:W-:Y:S05]  /*8410*/  BSYNC B0 ;  /* 0x0000000000007941 */ /* 0x000fea0003800000 */
.L_x_142:
[----:B------:R-:W-:Y:S02]  /*8420*/  ISETP.NE.AND P0, PT, R62, RZ, PT ;  /* 0x000000ff3e00720c */ /* 0x000fe40003f05270 */
[----:B------:R-:W-:Y:S11]  /*8430*/  IADD3 R60, PT, PT, R60, 0x1, RZ ;  /* 0x000000013c3c7810 */ /* 0x000ff60007ffe0ff */
[----:B------:R4:W1:Y:S04]  /*8440*/  @P0 LDS.128 R56, [R5] ;  /* 0x0000000005380984 */ /* 0x0008680000000c00 */
[----:B------:R4:W1:Y:S04]  /*8450*/  @P0 LDS.128 R64, [R4+0x10] ;  /* 0x0000100004400984 */ /* 0x0008680000000c00 */
[----:B------:R4:W1:Y:S04]  /*8460*/  @P0 LDS.128 R72, [R3+0x20] ;  /* 0x0000200003480984 */ /* 0x0008680000000c00 */
[----:B------:R4:W1:Y:S02]  /*8470*/  @P0 LDS.128 R80, [R2+0x30] ;  /* 0x0000300002500984 */ /* 0x0008640000000c00 */
.L_x_141:
[----:B------:R-:W-:Y:S05]  /*8480*/  BSYNC B1 ;  /* 0x0000000000017941 */ /* 0x000fea0003800000 */
.L_x_140:
        /* <DEDUP_REMOVED lines=21> */
.L_x_145:
        /* <DEDUP_REMOVED lines=151> */
.L_x_147:
[----:B------:R-:W-:Y:S05]  /*8f50*/  BSYNC.RECONVERGENT B0 ;  /* 0x0000000000007941 */ /* 0x000fea0003800200 */
.L_x_146:
        /* <DEDUP_REMOVED lines=21> */
.L_x_151:
[----:B------:R-:W-:Y:S05]  /*90b0*/  BSYNC B0 ;  /* 0x0000000000007941 */ /* 0x000fea0003800000 */
.L_x_150:
[----:B------:R-:W-:Y:S11]  /*90c0*/  ISETP.NE.AND P0, PT, R62, RZ, PT ;  /* 0x000000ff3e00720c */ /* 0x000ff60003f05270 */
[----:B------:R-:W-:Y:S02]  /*90d0*/  @!UPT UIADD3 URZ, UPT, UPT, URZ, URZ, URZ ;  /* 0x000000fffffff290 */ /* 0x000fe4000fffe0ff */
[----:B------:R4:W1:Y:S04]  /*90e0*/  @P0 LDS.128 R56, [R4] ;  /* 0x0000000004380984 */ /* 0x0008680000000c00 */
[----:B------:R4:W1:Y:S04]  /*90f0*/  @P0 LDS.128 R64, [R3+0x10] ;  /* 0x0000100003400984 */ /* 0x0008680000000c00 */
[----:B------:R4:W1:Y:S04]  /*9100*/  @P0 LDS.128 R72, [R2+0x20] ;  /* 0x0000200002480984 */ /* 0x0008680000000c00 */
[----:B------:R4:W1:Y:S02]  /*9110*/  @P0 LDS.128 R80, [R60+0x30] ;  /* 0x000030003c500984 */ /* 0x0008640000000c00 */
.L_x_149:
[----:B------:R-:W-:Y:S05]  /*9120*/  BSYNC B1 ;  /* 0x0000000000017941 */ /* 0x000fea0003800000 */
.L_x_148:
        /* <DEDUP_REMOVED lines=21> */
.L_x_153:
[----:B------:R-:W-:Y:S01]  /*9280*/  ISETP.NE.AND P0, PT, R106, RZ, PT ;  /* 0x000000ff6a00720c */ /* 0x000fe20003f05270 */
[----:B------:R-:W-:Y:S05]  /*9290*/  WARPSYNC.ALL ;  /* 0x0000000000007948 */ /* 0x000fea0003800000 */
[----:B------:R-:W-:Y:S01]  /*92a0*/  R2UR UR4, R48 ;  /* 0x00000000300472ca */ /* 0x000fe200000e0000 */
[----:B------:R-:W-:Y:S01]  /*92b0*/  BSSY.RECONVERGENT B0, `(.L_x_154) ;  /* 0x0000090000007945 */ /* 0x000fe20003800200 */
[C---:B-1----:R-:W-:Y:S02]  /*92c0*/  SHF.L.U32 R48, R56.reuse, 0x10, RZ ;  /* 0x0000001038307819 */ /* 0x042fe400000006ff */
[----:B------:R-:W-:Y:S02]  /*92d0*/  LOP3.LUT R50, R56, 0xffff0000, RZ, 0xc0, !PT ;  /* 0xffff000038327812 */ /* 0x000fe400078ec0ff */
[C---:B------:R-:W-:Y:S02]  /*92e0*/  SHF.L.U32 R51, R57.reuse, 0x10, RZ ;  /* 0x0000001039337819 */ /* 0x040fe400000006ff */
[----:B------:R-:W-:Y:S02]  /*92f0*/  LOP3.LUT R52, R57, 0xffff0000, RZ, 0xc0, !PT ;  /* 0xffff000039347812 */ /* 0x000fe400078ec0ff */
[C---:B------:R-:W-:Y:S02]  /*9300*/  SHF.L.U32 R53, R58.reuse, 0x10, RZ ;  /* 0x000000103a357819 */ /* 0x040fe400000006ff */
[----:B------:R-:W-:Y:S01]  /*9310*/  LOP3.LUT R54, R58, 0xffff0000, RZ, 0xc0, !PT ;  /* 0xffff00003a367812 */ /* 0x000fe200078ec0ff */
[----:B----4-:R-:W1:Y:S01]  /*9320*/  LDTM.x32 R4, tmem[UR4+0x60] ;  /* 0x00006004000479ee */ /* 0x010e6200082c0000 */
[C---:B------:R-:W-:Y:S01]  /*9330*/  SHF.L.U32 R55, R59.reuse, 0x10, RZ ;  /* 0x000000103b377819 */ /* 0x040fe200000006ff */
[----:B------:R-:W-:Y:S01]  /*9340*/  NOP ;  /* 0x0000000000007918 */ /* 0x000fe20000000000 */
[----:B------:R-:W-:Y:S02]  /*9350*/  LOP3.LUT R56, R59, 0xffff0000, RZ, 0xc0, !PT ;  /* 0xffff00003b387812 */ /* 0x000fe400078ec0ff */
[C---:B------:R-:W-:Y:S02]  /*9360*/  SHF.L.U32 R57, R64.reuse, 0x10, RZ ;  /* 0x0000001040397819 */ /* 0x040fe400000006ff */
[----:B------:R-:W-:Y:S02]  /*9370*/  LOP3.LUT R58, R64, 0xffff0000, RZ, 0xc0, !PT ;  /* 0xffff0000403a7812 */ /* 0x000fe400078ec0ff */
[C---:B------:R-:W-:Y:S02]  /*9380*/  SHF.L.U32 R59, R65.reuse, 0x10, RZ ;  /* 0x00000010413b7819 */ /* 0x040fe400000006ff */
[----:B------:R-:W-:Y:S02]  /*9390*/  LOP3.LUT R60, R65, 0xffff0000, RZ, 0xc0, !PT ;  /* 0xffff0000413c7812 */ /* 0x000fe400078ec0ff */
[C---:B------:R-:W-:Y:S02]  /*93a0*/  SHF.L.U32 R61, R66.reuse, 0x10, RZ ;  /* 0x00000010423d7819 */ /* 0x040fe400000006ff */
[----:B------:R-:W-:Y:S02]  /*93b0*/  LOP3.LUT R62, R66, 0xffff0000, RZ, 0xc0, !PT ;  /* 0xffff0000423e7812 */ /* 0x000fe400078ec0ff */
[C---:B------:R-:W-:Y:S02]  /*93c0*/  SHF.L.U32 R63, R67.reuse, 0x10, RZ ;  /* 0x00000010433f7819 */ /* 0x040fe400000006ff */
[----:B------:R-:W-:Y:S02]  /*93d0*/  IADD3 R112, PT, PT, R112, 0x190, RZ ;  /* 0x0000019070707810 */ /* 0x000fe40007ffe0ff */
[----:B------:R-:W-:Y:S02]  /*93e0*/  LOP3.LUT R64, R67, 0xffff0000, RZ, 0xc0, !PT ;  /* 0xffff000043407812 */ /* 0x000fe400078ec0ff */
[C---:B------:R-:W-:Y:S01]  /*93f0*/  SHF.L.U32 R65, R72.reuse, 0x10, RZ ;  /* 0x0000001048417819 */ /* 0x040fe200000006ff */
[C---:B-1----:R-:W-:Y:S01]  /*9400*/  FMUL R4, R47.reuse, R4 ;  /* 0x000000042f047220 */ /* 0x042fe20000400000 */
[----:B------:R-:W-:Y:S01]  /*9410*/  LOP3.LUT R66, R72, 0xffff0000, RZ, 0xc0, !PT ;  /* 0xffff000048427812 */ /* 0x000fe200078ec0ff */
[----:B------:R-:W-:Y:S01]  /*9420*/  FMUL R5, R47, R5 ;  /* 0x000000052f057220 */ /* 0x000fe20000400000 */
[----:B------:R-:W-:Y:S01]  /*9430*/  LOP3.LUT R112, R112, 0xfefffff8, RZ, 0xc0, !PT ;  /* 0xfefffff870707812 */ /* 0x000fe200078ec0ff */
[----:B------:R-:W-:Y:S01]  /*9440*/  FFMA R4, R49, R48, R4 ;  /* 0x0000003031047223 */ /* 0x000fe20000000004 */
[----:B------:R-:W-:Y:S01]  /*9450*/  FMUL R6, R47, R6 ;  /* 0x000000062f067220 */ /* 0x000fe20000400000 */
[----:B------:R-:W-:Y:S01]  /*9460*/  FFMA R5, R49, R50, R5 ;  /* 0x0000003231057223 */ /* 0x000fe20000000005 */
[----:B------:R-:W-:Y:S01]  /*9470*/  SHF.L.U32 R67, R73, 0x10, RZ ;  /* 0x0000001049437819 */ /* 0x000fe200000006ff */
[----:B------:R1:W-:Y:S01]  /*9480*/  SYNCS.ARRIVE.TRANS64.RED.A1T0 RZ, [R112+URZ], RZ ;  /* 0x000000ff70ff79a7 */ /* 0x0003e200081004ff */
[----:B------:R-:W-:Y:S01]  /*9490*/  FFMA R6, R49, R51, R6 ;  /* 0x0000003331067223 */ /* 0x000fe20000000006 */
[----:B------:R-:W-:Y:S01]  /*94a0*/  FMUL R7, R47, R7 ;  /* 0x000000072f077220 */ /* 0x000fe20000400000 */
[----:B------:R-:W-:Y:S01]  /*94b0*/  F2FP.BF16.F32.PACK_AB R4, R5, R4 ;  /* 0x000000040504723e */ /* 0x000fe200000010ff */
[C---:B------:R-:W-:Y:S01]  /*94c0*/  FMUL R8, R47.reuse, R8 ;  /* 0x000000082f087220 */ /* 0x040fe20000400000 */
[----:B------:R-:W-:Y:S01]  /*94d0*/  FMUL R9, R47, R9 ;  /* 0x000000092f097220 */ /* 0x000fe20000400000 */
[----:B------:R-:W-:Y:S01]  /*94e0*/  LOP3.LUT R68, R73, 0xffff0000, RZ, 0xc0, !PT ;  /* 0xffff000049447812 */ /* 0x000fe200078ec0ff */
[C---:B------:R-:W-:Y:S01]  /*94f0*/  FFMA R7, R49.reuse, R52, R7 ;  /* 0x0000003431077223 */ /* 0x040fe20000000007 */
[C---:B------:R-:W-:Y:S01]  /*9500*/  FFMA R8, R49.reuse, R53, R8 ;  /* 0x0000003531087223 */ /* 0x040fe20000000008 */
[C---:B------:R-:W-:Y:S01]  /*9510*/  SHF.L.U32 R69, R74.reuse, 0x10, RZ ;  /* 0x000000104a457819 */ /* 0x040fe200000006ff */
[----:B------:R-:W-:Y:S01]  /*9520*/  FFMA R9, R49, R54, R9 ;  /* 0x0000003631097223 */ /* 0x000fe20000000009 */
[----:B------:R-:W-:Y:S01]  /*9530*/  FMUL R10, R47, R10 ;  /* 0x0000000a2f0a7220 */ /* 0x000fe20000400000 */
[----:B------:R-:W-:Y:S01]  /*9540*/  F2FP.BF16.F32.PACK_AB R5, R7, R6 ;  /* 0x000000060705723e */ /* 0x000fe200000010ff */
[C---:B------:R-:W-:Y:S01]  /*9550*/  FMUL R11, R47.reuse, R11 ;  /* 0x0000000b2f0b7220 */ /* 0x040fe20000400000 */
[----:B------:R-:W-:Y:S01]  /*9560*/  FMUL R0, R47, R12 ;  /* 0x0000000c2f007220 */ /* 0x000fe20000400000 */
[----:B------:R-:W-:Y:S01]  /*9570*/  F2FP.BF16.F32.PACK_AB R6, R9, R8 ;  /* 0x000000080906723e */ /* 0x000fe200000010ff */
[C---:B------:R-:W-:Y:S01]  /*9580*/  FFMA R10, R49.reuse, R55, R10 ;  /* 0x00000037310a7223 */ /* 0x040fe2000000000a */
[C---:B------:R-:W-:Y:S01]  /*9590*/  FFMA R11, R49.reuse, R56, R11 ;  /* 0x00000038310b7223 */ /* 0x040fe2000000000b */
[----:B------:R-:W-:Y:S01]  /*95a0*/  LOP3.LUT R70, R74, 0xffff0000, RZ, 0xc0, !PT ;  /* 0xffff00004a467812 */ /* 0x000fe200078ec0ff */
[----:B------:R-:W-:Y:S01]  /*95b0*/  FFMA R0, R49, R57, R0 ;  /* 0x0000003931007223 */ /* 0x000fe20000000000 */
[----:B------:R-:W-:Y:S01]  /*95c0*/  FMUL R2, R47, R13 ;  /* 0x0000000d2f027220 */ /* 0x000fe20000400000 */
[----:B------:R-:W-:Y:S01]  /*95d0*/  SHF.L.U32 R71, R75, 0x10, RZ ;  /* 0x000000104b477819 */ /* 0x000fe200000006ff */
[----:B------:R-:W-:Y:S01]  /*95e0*/  FMUL R3, R47, R14 ;  /* 0x0000000e2f037220 */ /* 0x000fe20000400000 */
[----:B------:R-:W-:Y:S01]  /*95f0*/  F2FP.BF16.F32.PACK_AB R7, R11, R10 ;  /* 0x0000000a0b07723e */ /* 0x000fe200000010ff */
[----:B------:R-:W-:Y:S01]  /*9600*/  FFMA R2, R49, R58, R2 ;  /* 0x0000003a31027223 */ /* 0x000fe20000000002 */
[C---:B------:R-:W-:Y:S01]  /*9610*/  FMUL R15, R47.reuse, R15 ;  /* 0x0000000f2f0f7220 */ /* 0x040fe20000400000 */
[C---:B------:R-:W-:Y:S01]  /*9620*/  FMUL R12, R47.reuse, R16 ;  /* 0x000000102f0c7220 */ /* 0x040fe20000400000 */
[----:B------:R-:W-:Y:S01]  /*9630*/  FMUL R13, R47, R17 ;  /* 0x000000112f0d7220 */ /* 0x000fe20000400000 */
[----:B------:R1:W-:Y:S01]  /*9640*/  STS.128 [R104+0x6000], R4 ;  /* 0x0060000468007388 */ /* 0x0003e20000000c00 */
[----:B------:R-:W-:Y:S01]  /*9650*/  LOP3.LUT R72, R75, 0xffff0000, RZ, 0xc0, !PT ;  /* 0xffff00004b487812 */ /* 0x000fe200078ec0ff */
[C---:B------:R-:W-:Y:S01]  /*9660*/  FFMA R3, R49.reuse, R59, R3 ;  /* 0x0000003b31037223 */ /* 0x040fe20000000003 */
[----:B------:R-:W-:Y:S01]  /*9670*/  SHF.L.U32 R73, R80, 0x10, RZ ;  /* 0x0000001050497819 */ /* 0x000fe200000006ff */
[C---:B------:R-:W-:Y:S01]  /*9680*/  FFMA R15, R49.reuse, R60, R15 ;  /* 0x0000003c310f7223 */ /* 0x040fe2000000000f */
[----:B------:R-:W-:Y:S01]  /*9690*/  F2FP.BF16.F32.PACK_AB R8, R2, R0 ;  /* 0x000000000208723e */ /* 0x000fe200000010ff */
[C---:B------:R-:W-:Y:S01]  /*96a0*/  FFMA R12, R49.reuse, R61, R12 ;  /* 0x0000003d310c7223 */ /* 0x040fe2000000000c */
[----:B------:R-:W-:Y:S01]  /*96b0*/  FFMA R13, R49, R62, R13 ;  /* 0x0000003e310d7223 */ /* 0x000fe2000000000d */
[C---:B------:R-:W-:Y:S01]  /*96c0*/  FMUL R14, R47.reuse, R18 ;  /* 0x000000122f0e7220 */ /* 0x040fe20000400000 */
[C---:B------:R-:W-:Y:S01]  /*96d0*/  FMUL R19, R47.reuse, R19 ;  /* 0x000000132f137220 */ /* 0x040fe20000400000 */
[C---:B------:R-:W-:Y:S01]  /*96e0*/  FMUL R16, R47.reuse, R20 ;  /* 0x000000142f107220 */ /* 0x040fe20000400000 */
[----:B------:R-:W-:Y:S01]  /*96f0*/  FMUL R17, R47, R21 ;  /* 0x000000152f117220 */ /* 0x000fe20000400000 */
[----:B------:R-:W-:Y:S01]  /*9700*/  FFMA R14, R49, R63, R14 ;  /* 0x0000003f310e7223 */ /* 0x000fe2000000000e */
        /* <DEDUP_REMOVED lines=11> */
[----:B------:R-:W-:Y:S01]  /*97c0*/  F2FP.BF16.F32.PACK_AB R9, R15, R3 ;  /* 0x000000030f09723e */ /* 0x000fe200000010ff */
[----:B------:R-:W-:Y:S01]  /*97d0*/  FFMA R20, R49, R69, R20 ;  /* 0x0000004531147223 */ /* 0x000fe20000000014 */
[----:B------:R-:W-:Y:S01]  /*97e0*/  F2FP.BF16.F32.PACK_AB R10, R13, R12 ;  /* 0x0000000c0d0a723e */ /* 0x000fe200000010ff */
[----:B------:R-:W-:Y:S01]  /*97f0*/  FMUL R24, R47, R28 ;  /* 0x0000001c2f187220 */ /* 0x000fe20000400000 */
[----:B------:R-:W-:Y:S01]  /*9800*/  F2FP.BF16.F32.PACK_AB R11, R19, R14 ;  /* 0x0000000e130b723e */ /* 0x000fe200000010ff */
[----:B------:R-:W-:Y:S01]  /*9810*/  FFMA R21, R49, R70, R21 ;  /* 0x0000004631157223 */ /* 0x000fe20000000015 */
[----:B------:R-:W-:Y:S01]  /*9820*/  LOP3.LUT R74, R80, 0xffff0000, RZ, 0xc0, !PT ;  /* 0xffff0000504a7812 */ /* 0x000fe200078ec0ff */
[----:B------:R-:W-:Y:S01]  /*9830*/  FMUL R25, R47, R29 ;  /* 0x0000001d2f197220 */ /* 0x000fe20000400000 */
[----:B------:R-:W-:Y:S01]  /*9840*/  SHF.L.U32 R75, R81, 0x10, RZ ;  /* 0x00000010514b7819 */ /* 0x000fe200000006ff */
[----:B------:R1:W-:Y:S01]  /*9850*/  STS.128 [R103+0x6010], R8 ;  /* 0x0060100867007388 */ /* 0x0003e20000000c00 */
[----:B------:R-:W-:Y:S01]  /*9860*/  FFMA R22, R49, R71, R22 ;  /* 0x0000004731167223 */ /* 0x000fe20000000016 */
[----:B------:R-:W-:Y:S01]  /*9870*/  LOP3.LUT R76, R81, 0xffff0000, RZ, 0xc0, !PT ;  /* 0xffff0000514c7812 */ /* 0x000fe200078ec0ff */
[----:B------:R-:W-:Y:S01]  /*9880*/  FMUL R26, R47, R30 ;  /* 0x0000001e2f1a7220 */ /* 0x000fe20000400000 */
[----:B------:R-:W-:Y:S01]  /*9890*/  FFMA R27, R49, R72, R27 ;  /* 0x00000048311b7223 */ /* 0x000fe2000000001b */
[C---:B------:R-:W-:Y:S01]  /*98a0*/  SHF.L.U32 R77, R82.reuse, 0x10, RZ ;  /* 0x00000010524d7819 */ /* 0x040fe200000006ff */
[----:B------:R-:W-:Y:S01]  /*98b0*/  FMUL R31, R47, R31 ;  /* 0x0000001f2f1f7220 */ /* 0x000fe20000400000 */
[----:B------:R-:W-:Y:S01]  /*98c0*/  FFMA R24, R49, R73, R24 ;  /* 0x0000004931187223 */ /* 0x000fe20000000018 */
[----:B------:R-:W-:Y:S01]  /*98d0*/  LOP3.LUT R78, R82, 0xffff0000, RZ, 0xc0, !PT ;  /* 0xffff0000524e7812 */ /* 0x000fe200078ec0ff */
[----:B------:R-:W-:Y:S01]  /*98e0*/  FMUL R28, R47, R32 ;  /* 0x000000202f1c7220 */ /* 0x000fe20000400000 */
[----:B------:R-:W-:Y:S01]  /*98f0*/  FFMA R25, R49, R74, R25 ;  /* 0x0000004a31197223 */ /* 0x000fe20000000019 */
[----:B------:R-:W-:Y:S01]  /*9900*/  SHF.L.U32 R79, R83, 0x10, RZ ;  /* 0x00000010534f7819 */ /* 0x000fe200000006ff */
[----:B------:R-:W-:Y:S01]  /*9910*/  FMUL R29, R47, R33 ;  /* 0x000000212f1d7220 */ /* 0x000fe20000400000 */
[----:B------:R-:W-:Y:S01]  /*9920*/  F2FP.BF16.F32.PACK_AB R16, R17, R16 ;  /* 0x000000101110723e */ /* 0x000fe200000010ff */
[----:B------:R-:W-:Y:S01]  /*9930*/  FFMA R26, R49, R75, R26 ;  /* 0x0000004b311a7223 */ /* 0x000fe2000000001a */
[----:B------:R-:W-:Y:S01]  /*9940*/  LOP3.LUT R80, R83, 0xffff0000, RZ, 0xc0, !PT ;  /* 0xffff000053507812 */ /* 0x000fe200078ec0ff */
        /* <DEDUP_REMOVED lines=38> */
.L_x_155:
[----:B------:R-:W-:Y:S05]  /*9bb0*/  BSYNC.RECONVERGENT B0 ;  /* 0x0000000000007941 */ /* 0x000fea0003800200 */
.L_x_154:
[----:B------:R-:W-:Y:S01]  /*9bc0*/  BAR.SYNC.DEFER_BLOCKING 0x1, 0x80 ;  /* 0x0042000000007b1d */ /* 0x000fe20000010000 */
[----:B------:R-:W-:Y:S01]  /*9bd0*/  UISETP.NE.AND UP0, UPT, UR49, -0x4, UPT ;  /* 0xfffffffc3100788c */ /* 0x000fe2000bf05270 */
[----:B------:R-:W-:Y:S08]  /*9be0*/  IADD3 R45, PT, PT, R45, 0x1, RZ ;  /* 0x000000012d2d7810 */ /* 0x000ff00007ffe0ff */
[----:B------:R-:W-:Y:S05]  /*9bf0*/  BRA.U !UP0, `(.L_x_156) ;  /* 0x0000000108287547 */ /* 0x000fea000b800000 */
[----:B------:R-:W-:Y:S01]  /*9c00*/  ISETP.NE.AND P0, PT, R111, RZ, PT ;  /* 0x000000ff6f00720c */ /* 0x000fe20003f05270 */
[----:B------:R-:W-:Y:S01]  /*9c10*/  IMAD.U32 R2, RZ, RZ, UR51 ;  /* 0x00000033ff027e24 */ /* 0x000fe2000f8e00ff */
[----:B------:R-:W-:Y:S01]  /*9c20*/  UIADD3 UR51, UPT, UPT, UR51, 0x1, URZ ;  /* 0x0000000133337890 */ /* 0x000fe2000fffe0ff */
[----:B------:R-:W-:Y:S03]  /*9c30*/  IMAD.U32 R0, RZ, RZ, UR37 ;  /* 0x00000025ff007e24 */ /* 0x000fe6000f8e00ff */
[----:B------:R-:W-:Y:S04]  /*9c40*/  UISETP.NE.AND UP0, UPT, UR51, 0x4, UPT ;  /* 0x000000043300788c */ /* 0x000fe8000bf05270 */
[----:B------:R-:W-:Y:S03]  /*9c50*/  USEL UR51, UR51, URZ, UP0 ;  /* 0x000000ff33337287 */ /* 0x000fe60008000000 */
[----:B------:R-:W-:Y:S05]  /*9c60*/  @P0 LEA R2, R2, UR48, 0x3 ;  /* 0x0000003002020c11 */ /* 0x000fea000f8e18ff */
[----:B------:R-:W-:Y:S05]  /*9c70*/  @P0 VIADD R2, R2, 0x120 ;  /* 0x0000012002020836 */ /* 0x000fea0000000000 */
[----:B------:R-:W-:Y:S04]  /*9c80*/  @P0 PRMT R0, R0, 0x654, R2 ;  /* 0x0000065400000816 */ /* 0x000fe80000000002 */
[----:B------:R2:W-:Y:S03]  /*9c90*/  @P0 SYNCS.ARRIVE.TRANS64.RED.A1T0 RZ, [R0+URZ], RZ ;  /* 0x000000ff00ff09a7 */ /* 0x0005e600081004ff */
.L_x_156:
[----:B------:R-:W-:Y:S01]  /*9ca0*/  ISETP.NE.AND P2, PT, R107, RZ, PT ;  /* 0x000000ff6b00720c */ /* 0x000fe20003f45270 */
[----:B------:R-:W-:Y:S01]  /*9cb0*/  UIADD3 UR49, UPT, UPT, UR49, 0x4, URZ ;  /* 0x0000000431317890 */ /* 0x000fe2000fffe0ff */
[----:B------:R-:W-:Y:S01]  /*9cc0*/  ISETP.NE.AND P0, PT, R109, 0x2, PT ;  /* 0x000000026d00780c */ /* 0x000fe20003f05270 */
[----:B------:R-:W-:Y:S01]  /*9cd0*/  IMAD.IADD R15, R43, 0x1, R90 ;  /* 0x000000012b0f7824 */ /* 0x000fe200078e025a */
[----:B------:R-:W-:Y:S01]  /*9ce0*/  ISETP.NE.AND P1, PT, R45, 0x4, PT ;  /* 0x000000042d00780c */ /* 0x000fe20003f25270 */
[----:B------:R-:W-:Y:S01]  /*9cf0*/  IMAD.IADD R14, R44, 0x1, R91 ;  /* 0x000000012c0e7824 */ /* 0x000fe200078e025b */
[----:B------:R-:W-:Y:S02]  /*9d00*/  SEL R2, RZ, 0x1, P0 ;  /* 0x00000001ff027807 */ /* 0x000fe40000000000 */
[----:B--2---:R-:W-:Y:S02]  /*9d10*/  SEL R0, RZ, 0x1, P1 ;  /* 0x00000001ff007807 */ /* 0x004fe40000800000 */
[----:B------:R-:W-:Y:S02]  /*9d20*/  LOP3.LUT R99, R99, R2, RZ, 0x3c, !PT ;  /* 0x0000000263637212 */ /* 0x000fe400078e3cff */
[----:B------:R-:W-:Y:S02]  /*9d30*/  LOP3.LUT R100, R100, R0, RZ, 0x3c, !PT ;  /* 0x0000000064647212 */ /* 0x000fe400078e3cff */
[----:B------:R-:W-:Y:S02]  /*9d40*/  @P2 R2UR UR36, R98 ;  /* 0x00000000622422ca */ /* 0x000fe400000e0000 */
[----:B------:R-:W-:Y:S02]  /*9d50*/  SEL R109, R109, RZ, P0 ;  /* 0x000000ff6d6d7207 */ /* 0x000fe40000000000 */
[----:B------:R-:W-:Y:S01]  /*9d60*/  SEL R45, R45, RZ, P1 ;  /* 0x000000ff2d2d7207 */ /* 0x000fe20000800000 */
[----:B------:R-:W-:Y:S10]  /*9d70*/  @P2 BRA `(.L_x_157) ;  /* 0xffffffc000082947 */ /* 0x000ff4000383ffff */
[----:B------:R-:W-:-:S09]  /*9d80*/  UISETP.NE.AND UP0, UPT, UR50, URZ, UPT ;  /* 0x000000ff3200728c */ /* 0x000fd2000bf05270 */
[----:B------:R-:W-:Y:S05]  /*9d90*/  BRA.U !UP0, `(.L_x_158) ;  /* 0x0000000108487547 */ /* 0x000fea000b800000 */
[----:B------:R-:W2:Y:S02]  /*9da0*/  LDCU.64 UR4, c[0x0][0x890] ;  /* 0x00011200ff0477ac */ /* 0x000ea40008000a00 */
[----:B--2---:R-:W-:-:S04]  /*9db0*/  UISETP.NE.U32.AND UP0, UPT, UR4, URZ, UPT ;  /* 0x000000ff0400728c */ /* 0x004fc8000bf05070 */
[----:B------:R-:W-:-:S09]  /*9dc0*/  UISETP.NE.AND.EX UP0, UPT, UR5, URZ, UPT, UP0 ;  /* 0x000000ff0500728c */ /* 0x000fd2000bf05300 */
[----:B------:R-:W-:Y:S05]  /*9dd0*/  BRA.U UP0, `(.L_x_159) ;  /* 0x00000001000c7547 */ /* 0x000fea000b800000 */
[----:B------:R-:W-:-:S13]  /*9de0*/  FSETP.NEU.AND P0, PT, R49, RZ, PT ;  /* 0x000000ff3100720b */ /* 0x000fda0003f0d000 */
[----:B------:R-:W-:Y:S05]  /*9df0*/  @!P0 EXIT ;  /* 0x000000000000894d */ /* 0x000fea0003800000 */
[----:B------:R-:W-:Y:S05]  /*9e00*/  BRA `(.L_x_158) ;  /* 0x00000000002c7947 */ /* 0x000fea0003800000 */
.L_x_159:
[----:B------:R-:W-:Y:S01]  /*9e10*/  ISETP.NE.AND P0, PT, R108, RZ, PT ;  /* 0x000000ff6c00720c */ /* 0x000fe20003f05270 */
[----:B------:R-:W-:-:S12]  /*9e20*/  BSSY.RECONVERGENT B0, `(.L_x_158) ;  /* 0x0000009000007945 */ /* 0x000fd80003800200 */
[----:B------:R-:W-:Y:S05]  /*9e30*/  @P0 BRA `(.L_x_160) ;  /* 0x0000000000140947 */ /* 0x000fea0003800000 */
[----:B------:R-:W2:Y:S02]  /*9e40*/  LDCU.64 UR4, c[0x0][0x888] ;  /* 0x00011100ff0477ac */ /* 0x000ea40008000a00 */
[----:B--2---:R-:W-:-:S04]  /*9e50*/  ISETP.NE.U32.AND P0, PT, RZ, UR4, PT ;  /* 0x00000004ff007c0c */ /* 0x004fc8000bf05070 */
[----:B------:R-:W-:-:S13]  /*9e60*/  ISETP.NE.AND.EX P0, PT, RZ, UR5, PT, P0 ;  /* 0x00000005ff007c0c */ /* 0x000fda000bf05300 */
[----:B------:R-:W-:Y:S05]  /*9e70*/  @!P0 EXIT ;  /* 0x000000000000894d */ /* 0x000fea0003800000 */
[----:B------:R-:W-:Y:S05]  /*9e80*/  BRA `(.L_x_161) ;  /* 0x0000000000087947 */ /* 0x000fea0003800000 */
.L_x_160:
[----:B------:R-:W-:-:S13]  /*9e90*/  FSETP.NEU.AND P0, PT, R49, RZ, PT ;  /* 0x000000ff3100720b */ /* 0x000fda0003f0d000 */
[----:B------:R-:W-:Y:S05]  /*9ea0*/  @!P0 EXIT ;  /* 0x000000000000894d */ /* 0x000fea0003800000 */
.L_x_161:
[----:B------:R-:W-:Y:S05]  /*9eb0*/  BSYNC.RECONVERGENT B0 ;  /* 0x0000000000007941 */ /* 0x000fea0003800200 */
.L_x_158:
[----:B------:R-:W-:Y:S01]  /*9ec0*/  ULEA UR4, UR51, UR48, 0x3 ;  /* 0x0000003033047291 */ /* 0x000fe2000f8e18ff */
[----:B------:R-:W-:-:S04]  /*9ed0*/  DEPBAR.LE SB0, 0x0 ;  /* 0x000080000000791a */ /* 0x000fc80000000000 */
[----:B------:R-:W-:-:S04]  /*9ee0*/  UIADD3 UR4, UPT, UPT, UR4, 0x120, URZ ;  /* 0x0000012004047890 */ /* 0x000fc8000fffe0ff */
[----:B------:R-:W-:-:S09]  /*9ef0*/  UPRMT UR4, UR37, 0x654, UR4 ;  /* 0x0000065425047896 */ /* 0x000fd20008000004 */
[----:B------:R-:W-:Y:S01]  /*9f00*/  SYNCS.ARRIVE.TRANS64.RED.A1T0 RZ, [UR4], RZ ;  /* 0x000000ffffff79a7 */ /* 0x000fe20008100404 */
[----:B------:R-:W-:Y:S05]  /*9f10*/  EXIT ;  /* 0x000000000000794d */ /* 0x000fea0003800000 */
.L_x_25:
[----:B--2---:R2:W4:Y:S02]  /*9f20*/  SYNCS.PHASECHK.TRANS64.TRYWAIT P0, [R2+URZ+0x1c0], R3 ;  /* 0x0001c003020075a7 */ /* 0x00452400080011ff */
[----:B----4-:R-:W-:Y:S05]  /*9f30*/  @!P0 NANOSLEEP.SYNCS 0x989680 ;  /* 0x009896800000895d */ /* 0x010fea0003900000 */
[----:B------:R-:W4:Y:S02]  /*9f40*/  @!P0 SYNCS.PHASECHK.TRANS64 P0, [R2+URZ+0x1c0], R3 ;  /* 0x0001c003020085a7 */ /* 0x000f2400080010ff */
[----:B----4-:R-:W-:Y:S05]  /*9f50*/  @!P0 BRA `(.L_x_25) ;  /* 0xfffffffc00f08947 */ /* 0x010fea000383ffff */
[----:B------:R-:W-:Y:S05]  /*9f60*/  BRA `(.L_x_162) ;  /* 0xffffff7800947947 */ /* 0x000fea000383ffff */
.L_x_28:
[----:B------:R-:W-:-:S07]  /*9f70*/  MOV R2, UR33 ;  /* 0x0000002100027c02 */ /* 0x000fce0008000f00 */
.L_x_163:
[----:B-1----:R1:W2:Y:S02]  /*9f80*/  SYNCS.PHASECHK.TRANS64.TRYWAIT P0, [R2+URZ+0x80], R4 ;  /* 0x00008004020075a7 */ /* 0x0022a400080011ff */
[----:B--2---:R-:W-:Y:S05]  /*9f90*/  @!P0 NANOSLEEP.SYNCS 0x989680 ;  /* 0x009896800000895d */ /* 0x004fea0003900000 */
[----:B------:R-:W2:Y:S02]  /*9fa0*/  @!P0 SYNCS.PHASECHK.TRANS64 P0, [R2+URZ+0x80], R4 ;  /* 0x00008004020085a7 */ /* 0x000ea400080010ff */
[----:B--2---:R-:W-:Y:S05]  /*9fb0*/  @!P0 BRA `(.L_x_163) ;  /* 0xfffffffc00f08947 */ /* 0x004fea000383ffff */
[----:B------:R-:W-:Y:S05]  /*9fc0*/  BRA `(.L_x_27) ;  /* 0xffffff7800fc7947 */ /* 0x000fea000383ffff */
.L_x_35:
[----:B-1----:R-:W-:-:S07]  /*9fd0*/  MOV R2, UR17 ;  /* 0x0000001100027c02 */ /* 0x002fce0008000f00 */
.L_x_164:
[----:B-1----:R1:W2:Y:S02]  /*9fe0*/  SYNCS.PHASECHK.TRANS64.TRYWAIT P0, [R2+URZ+0x80], R4 ;  /* 0x00008004020075a7 */ /* 0x0022a400080011ff */
[----:B--2---:R-:W-:Y:S05]  /*9ff0*/  @!P0 NANOSLEEP.SYNCS 0x989680 ;  /* 0x009896800000895d */ /* 0x004fea0003900000 */
[----:B------:R-:W2:Y:S02]  /*a000*/  @!P0 SYNCS.PHASECHK.TRANS64 P0, [R2+URZ+0x80], R4 ;  /* 0x00008004020085a7 */ /* 0x000ea400080010ff */
[----:B--2---:R-:W-:Y:S05]  /*a010*/  @!P0 BRA `(.L_x_164) ;  /* 0xfffffffc00f08947 */ /* 0x004fea000383ffff */
[----:B------:R-:W-:Y:S05]  /*a020*/  BRA `(.L_x_34) ;  /* 0xffffff7c00b87947 */ /* 0x000fea000383ffff */
.L_x_40:
[----:B-1----:R1:W2:Y:S02]  /*a030*/  SYNCS.PHASECHK.TRANS64.TRYWAIT P0, [R2+URZ+0x150], R3 ;  /* 0x00015003020075a7 */ /* 0x0022a400080011ff */
[----:B--2---:R-:W-:Y:S05]  /*a040*/  @!P0 NANOSLEEP.SYNCS 0x989680 ;  /* 0x009896800000895d */ /* 0x004fea0003900000 */
[----:B------:R-:W2:Y:S02]  /*a050*/  @!P0 SYNCS.PHASECHK.TRANS64 P0, [R2+URZ+0x150], R3 ;  /* 0x00015003020085a7 */ /* 0x000ea400080010ff */
[----:B--2---:R-:W-:Y:S05]  /*a060*/  @!P0 BRA `(.L_x_40) ;  /* 0xfffffffc00f08947 */ /* 0x004fea000383ffff */
[----:B------:R-:W-:Y:S05]  /*a070*/  BRA `(.L_x_165) ;  /* 0xffffff80005c7947 */ /* 0x000fea000383ffff */
.L_x_44:
[----:B---3--:R-:W-:-:S07]  /*a080*/  MOV R0, UR4 ;  /* 0x0000000400007c02 */ /* 0x008fce0008000f00 */
.L_x_166:
[----:B-1----:R1:W2:Y:S02]  /*a090*/  SYNCS.PHASECHK.TRANS64.TRYWAIT P0, [R0+URZ], R2 ;  /* 0x00000002000075a7 */ /* 0x0022a400080011ff */
[----:B--2---:R-:W-:Y:S05]  /*a0a0*/  @!P0 NANOSLEEP.SYNCS 0x989680 ;  /* 0x009896800000895d */ /* 0x004fea0003900000 */
[----:B------:R-:W2:Y:S02]  /*a0b0*/  @!P0 SYNCS.PHASECHK.TRANS64 P0, [R0+URZ], R2 ;  /* 0x00000002000085a7 */ /* 0x000ea400080010ff */
[----:B--2---:R-:W-:Y:S05]  /*a0c0*/  @!P0 BRA `(.L_x_166) ;  /* 0xfffffffc00f08947 */ /* 0x004fea000383ffff */
[----:B------:R-:W-:Y:S05]  /*a0d0*/  BRA `(.L_x_167) ;  /* 0xffffff8400cc7947 */ /* 0x000fea000383ffff */
.L_x_45:
[----:B---3--:R-:W-:-:S07]  /*a0e0*/  MOV R0, UR4 ;  /* 0x0000000400007c02 */ /* 0x008fce0008000f00 */
.L_x_168:
[----:B-1----:R1:W2:Y:S02]  /*a0f0*/  SYNCS.PHASECHK.TRANS64.TRYWAIT P0, [R0+URZ], R3 ;  /* 0x00000003000075a7 */ /* 0x0022a400080011ff */
[----:B--2---:R-:W-:Y:S05]  /*a100*/  @!P0 NANOSLEEP.SYNCS 0x989680 ;  /* 0x009896800000895d */ /* 0x004fea0003900000 */
[----:B------:R-:W2:Y:S02]  /*a110*/  @!P0 SYNCS.PHASECHK.TRANS64 P0, [R0+URZ], R3 ;  /* 0x00000003000085a7 */ /* 0x000ea400080010ff */
[----:B--2---:R-:W-:Y:S05]  /*a120*/  @!P0 BRA `(.L_x_168) ;  /* 0xfffffffc00f08947 */ /* 0x004fea000383ffff */
[----:B------:R-:W-:Y:S05]  /*a130*/  BRA `(.L_x_169) ;  /* 0xffffff8400d87947 */ /* 0x000fea000383ffff */
.L_x_46:
[----:B---3--:R-:W-:-:S07]  /*a140*/  MOV R0, UR4 ;  /* 0x0000000400007c02 */ /* 0x008fce0008000f00 */
.L_x_170:
[----:B-1----:R1:W2:Y:S02]  /*a150*/  SYNCS.PHASECHK.TRANS64.TRYWAIT P0, [R0+URZ], R3 ;  /* 0x00000003000075a7 */ /* 0x0022a400080011ff */
[----:B--2---:R-:W-:Y:S05]  /*a160*/  @!P0 NANOSLEEP.SYNCS 0x989680 ;  /* 0x009896800000895d */ /* 0x004fea0003900000 */
[----:B------:R-:W2:Y:S02]  /*a170*/  @!P0 SYNCS.PHASECHK.TRANS64 P0, [R0+URZ], R3 ;  /* 0x00000003000085a7 */ /* 0x000ea400080010ff */
[----:B--2---:R-:W-:Y:S05]  /*a180*/  @!P0 BRA `(.L_x_170) ;  /* 0xfffffffc00f08947 */ /* 0x004fea000383ffff */
[----:B------:R-:W-:Y:S05]  /*a190*/  BRA `(.L_x_171) ;  /* 0xffffff8400e47947 */ /* 0x000fea000383ffff */
.L_x_47:
[----:B---3--:R-:W-:-:S07]  /*a1a0*/  MOV R0, UR4 ;  /* 0x0000000400007c02 */ /* 0x008fce0008000f00 */
.L_x_172:
[----:B-1----:R1:W2:Y:S02]  /*a1b0*/  SYNCS.PHASECHK.TRANS64.TRYWAIT P0, [R0+URZ], R3 ;  /* 0x00000003000075a7 */ /* 0x0022a400080011ff */
[----:B--2---:R-:W-:Y:S05]  /*a1c0*/  @!P0 NANOSLEEP.SYNCS 0x989680 ;  /* 0x009896800000895d */ /* 0x004fea0003900000 */
[----:B------:R-:W2:Y:S02]  /*a1d0*/  @!P0 SYNCS.PHASECHK.TRANS64 P0, [R0+URZ], R3 ;  /* 0x00000003000085a7 */ /* 0x000ea400080010ff */
[----:B--2---:R-:W-:Y:S05]  /*a1e0*/  @!P0 BRA `(.L_x_172) ;  /* 0xfffffffc00f08947 */ /* 0x004fea000383ffff */
[----:B------:R-:W-:Y:S05]  /*a1f0*/  BRA `(.L_x_173) ;  /* 0xffffff8400f07947 */ /* 0x000fea000383ffff */
.L_x_48:
[----:B---3--:R-:W-:-:S07]  /*a200*/  MOV R0, UR4 ;  /* 0x0000000400007c02 */ /* 0x008fce0008000f00 */
.L_x_174:
[----:B-1----:R1:W2:Y:S02]  /*a210*/  SYNCS.PHASECHK.TRANS64.TRYWAIT P0, [R0+URZ], R3 ;  /* 0x00000003000075a7 */ /* 0x0022a400080011ff */
[----:B--2---:R-:W-:Y:S05]  /*a220*/  @!P0 NANOSLEEP.SYNCS 0x989680 ;  /* 0x009896800000895d */ /* 0x004fea0003900000 */
[----:B------:R-:W2:Y:S02]  /*a230*/  @!P0 SYNCS.PHASECHK.TRANS64 P0, [R0+URZ], R3 ;  /* 0x00000003000085a7 */ /* 0x000ea400080010ff */
[----:B--2---:R-:W-:Y:S05]  /*a240*/  @!P0 BRA `(.L_x_174) ;  /* 0xfffffffc00f08947 */ /* 0x004fea000383ffff */
[----:B------:R-:W-:Y:S05]  /*a250*/  BRA `(.L_x_175) ;  /* 0xffffff8400fc7947 */ /* 0x000fea000383ffff */
.L_x_49:
[----:B---3--:R-:W-:-:S07]  /*a260*/  MOV R0, UR4 ;  /* 0x0000000400007c02 */ /* 0x008fce0008000f00 */
.L_x_176:
[----:B-1----:R1:W2:Y:S02]  /*a270*/  SYNCS.PHASECHK.TRANS64.TRYWAIT P0, [R0+URZ], R3 ;  /* 0x00000003000075a7 */ /* 0x0022a400080011ff */
[----:B--2---:R-:W-:Y:S05]  /*a280*/  @!P0 NANOSLEEP.SYNCS 0x989680 ;  /* 0x009896800000895d */ /* 0x004fea0003900000 */
[----:B------:R-:W2:Y:S02]  /*a290*/  @!P0 SYNCS.PHASECHK.TRANS64 P0, [R0+URZ], R3 ;  /* 0x00000003000085a7 */ /* 0x000ea400080010ff */
[----:B--2---:R-:W-:Y:S05]  /*a2a0*/  @!P0 BRA `(.L_x_176) ;  /* 0xfffffffc00f08947 */ /* 0x004fea000383ffff */
[----:B------:R-:W-:Y:S05]  /*a2b0*/  BRA `(.L_x_177) ;  /* 0xffffff8800087947 */ /* 0x000fea000383ffff */
.L_x_50:
[----:B---3--:R-:W-:-:S07]  /*a2c0*/  MOV R0, UR4 ;  /* 0x0000000400007c02 */ /* 0x008fce0008000f00 */
.L_x_178:
[----:B-1----:R1:W2:Y:S02]  /*a2d0*/  SYNCS.PHASECHK.TRANS64.TRYWAIT P0, [R0+URZ], R3 ;  /* 0x00000003000075a7 */ /* 0x0022a400080011ff */
[----:B--2---:R-:W-:Y:S05]  /*a2e0*/  @!P0 NANOSLEEP.SYNCS 0x989680 ;  /* 0x009896800000895d */ /* 0x004fea0003900000 */
[----:B------:R-:W2:Y:S02]  /*a2f0*/  @!P0 SYNCS.PHASECHK.TRANS64 P0, [R0+URZ], R3 ;  /* 0x00000003000085a7 */ /* 0x000ea400080010ff */
[----:B--2---:R-:W-:Y:S05]  /*a300*/  @!P0 BRA `(.L_x_178) ;  /* 0xfffffffc00f08947 */ /* 0x004fea000383ffff */
[----:B------:R-:W-:Y:S05]  /*a310*/  BRA `(.L_x_179) ;  /* 0xffffff8800147947 */ /* 0x000fea000383ffff */
.L_x_51:
[----:B---3--:R-:W-:-:S07]  /*a320*/  MOV R0, UR4 ;  /* 0x0000000400007c02 */ /* 0x008fce0008000f00 */
.L_x_180:
[----:B-1----:R1:W2:Y:S02]  /*a330*/  SYNCS.PHASECHK.TRANS64.TRYWAIT P0, [R0+URZ], R3 ;  /* 0x00000003000075a7 */ /* 0x0022a400080011ff */
[----:B--2---:R-:W-:Y:S05]  /*a340*/  @!P0 NANOSLEEP.SYNCS 0x989680 ;  /* 0x009896800000895d */ /* 0x004fea0003900000 */
[----:B------:R-:W2:Y:S02]  /*a350*/  @!P0 SYNCS.PHASECHK.TRANS64 P0, [R0+URZ], R3 ;  /* 0x00000003000085a7 */ /* 0x000ea400080010ff */
[----:B--2---:R-:W-:Y:S05]  /*a360*/  @!P0 BRA `(.L_x_180) ;  /* 0xfffffffc00f08947 */ /* 0x004fea000383ffff */
[----:B------:R-:W-:Y:S05]  /*a370*/  BRA `(.L_x_181) ;  /* 0xffffff8800207947 */ /* 0x000fea000383ffff */
.L_x_52:
[----:B---3--:R-:W-:-:S07]  /*a380*/  MOV R0, UR4 ;  /* 0x0000000400007c02 */ /* 0x008fce0008000f00 */
.L_x_182:
[----:B-1----:R1:W2:Y:S02]  /*a390*/  SYNCS.PHASECHK.TRANS64.TRYWAIT P0, [R0+URZ], R3 ;  /* 0x00000003000075a7 */ /* 0x0022a400080011ff */
[----:B--2---:R-:W-:Y:S05]  /*a3a0*/  @!P0 NANOSLEEP.SYNCS 0x989680 ;  /* 0x009896800000895d */ /* 0x004fea0003900000 */
[----:B------:R-:W2:Y:S02]  /*a3b0*/  @!P0 SYNCS.PHASECHK.TRANS64 P0, [R0+URZ], R3 ;  /* 0x00000003000085a7 */ /* 0x000ea400080010ff */
[----:B--2---:R-:W-:Y:S05]  /*a3c0*/  @!P0 BRA `(.L_x_182) ;  /* 0xfffffffc00f08947 */ /* 0x004fea000383ffff */
[----:B------:R-:W-:Y:S05]  /*a3d0*/  BRA `(.L_x_183) ;  /* 0xffffff88002c7947 */ /* 0x000fea000383ffff */
.L_x_53:
[----:B---3--:R-:W-:-:S07]  /*a3e0*/  MOV R0, UR4 ;  /* 0x0000000400007c02 */ /* 0x008fce0008000f00 */
.L_x_184:
[----:B-1----:R1:W2:Y:S02]  /*a3f0*/  SYNCS.PHASECHK.TRANS64.TRYWAIT P0, [R0+URZ], R3 ;  /* 0x00000003000075a7 */ /* 0x0022a400080011ff */
[----:B--2---:R-:W-:Y:S05]  /*a400*/  @!P0 NANOSLEEP.SYNCS 0x989680 ;  /* 0x009896800000895d */ /* 0x004fea0003900000 */
[----:B------:R-:W2:Y:S02]  /*a410*/  @!P0 SYNCS.PHASECHK.TRANS64 P0, [R0+URZ], R3 ;  /* 0x00000003000085a7 */ /* 0x000ea400080010ff */
[----:B--2---:R-:W-:Y:S05]  /*a420*/  @!P0 BRA `(.L_x_184) ;  /* 0xfffffffc00f08947 */ /* 0x004fea000383ffff */
[----:B------:R-:W-:Y:S05]  /*a430*/  BRA `(.L_x_185) ;  /* 0xffffff8800387947 */ /* 0x000fea000383ffff */
.L_x_54:
[----:B---3--:R-:W-:-:S07]  /*a440*/  MOV R0, UR4 ;  /* 0x0000000400007c02 */ /* 0x008fce0008000f00 */
.L_x_186:
[----:B-1----:R1:W2:Y:S02]  /*a450*/  SYNCS.PHASECHK.TRANS64.TRYWAIT P0, [R0+URZ], R3 ;  /* 0x00000003000075a7 */ /* 0x0022a400080011ff */
[----:B--2---:R-:W-:Y:S05]  /*a460*/  @!P0 NANOSLEEP.SYNCS 0x989680 ;  /* 0x009896800000895d */ /* 0x004fea0003900000 */
[----:B------:R-:W2:Y:S02]  /*a470*/  @!P0 SYNCS.PHASECHK.TRANS64 P0, [R0+URZ], R3 ;  /* 0x00000003000085a7 */ /* 0x000ea400080010ff */
[----:B--2---:R-:W-:Y:S05]  /*a480*/  @!P0 BRA `(.L_x_186) ;  /* 0xfffffffc00f08947 */ /* 0x004fea000383ffff */
[----:B------:R-:W-:Y:S05]  /*a490*/  BRA `(.L_x_187) ;  /* 0xffffff8800447947 */ /* 0x000fea000383ffff */
.L_x_55:
[----:B---3--:R-:W-:-:S07]  /*a4a0*/  MOV R0, UR4 ;  /* 0x0000000400007c02 */ /* 0x008fce0008000f00 */
.L_x_188:
[----:B-1----:R1:W2:Y:S02]  /*a4b0*/  SYNCS.PHASECHK.TRANS64.TRYWAIT P0, [R0+URZ], R3 ;  /* 0x00000003000075a7 */ /* 0x0022a400080011ff */
[----:B--2---:R-:W-:Y:S05]  /*a4c0*/  @!P0 NANOSLEEP.SYNCS 0x989680 ;  /* 0x009896800000895d */ /* 0x004fea0003900000 */
[----:B------:R-:W2:Y:S02]  /*a4d0*/  @!P0 SYNCS.PHASECHK.TRANS64 P0, [R0+URZ], R3 ;  /* 0x00000003000085a7 */ /* 0x000ea400080010ff */
[----:B--2---:R-:W-:Y:S05]  /*a4e0*/  @!P0 BRA `(.L_x_188) ;  /* 0xfffffffc00f08947 */ /* 0x004fea000383ffff */
[----:B------:R-:W-:Y:S05]  /*a4f0*/  BRA `(.L_x_189) ;  /* 0xffffff8800507947 */ /* 0x000fea000383ffff */
.L_x_56:
[----:B---3--:R-:W-:-:S07]  /*a500*/  MOV R0, UR4 ;  /* 0x0000000400007c02 */ /* 0x008fce0008000f00 */
.L_x_190:
[----:B-1----:R1:W2:Y:S02]  /*a510*/  SYNCS.PHASECHK.TRANS64.TRYWAIT P0, [R0+URZ], R3 ;  /* 0x00000003000075a7 */ /* 0x0022a400080011ff */
[----:B--2---:R-:W-:Y:S05]  /*a520*/  @!P0 NANOSLEEP.SYNCS 0x989680 ;  /* 0x009896800000895d */ /* 0x004fea0003900000 */
[----:B------:R-:W2:Y:S02]  /*a530*/  @!P0 SYNCS.PHASECHK.TRANS64 P0, [R0+URZ], R3 ;  /* 0x00000003000085a7 */ /* 0x000ea400080010ff */
[----:B--2---:R-:W-:Y:S05]  /*a540*/  @!P0 BRA `(.L_x_190) ;  /* 0xfffffffc00f08947 */ /* 0x004fea000383ffff */
[----:B------:R-:W-:Y:S05]  /*a550*/  BRA `(.L_x_191) ;  /* 0xffffff88005c7947 */ /* 0x000fea000383ffff */
.L_x_57:
[----:B---3--:R-:W-:-:S07]  /*a560*/  MOV R0, UR4 ;  /* 0x0000000400007c02 */ /* 0x008fce0008000f00 */
.L_x_192:
[----:B-1----:R1:W2:Y:S02]  /*a570*/  SYNCS.PHASECHK.TRANS64.TRYWAIT P0, [R0+URZ], R3 ;  /* 0x00000003000075a7 */ /* 0x0022a400080011ff */
[----:B--2---:R-:W-:Y:S05]  /*a580*/  @!P0 NANOSLEEP.SYNCS 0x989680 ;  /* 0x009896800000895d */ /* 0x004fea0003900000 */
[----:B------:R-:W2:Y:S02]  /*a590*/  @!P0 SYNCS.PHASECHK.TRANS64 P0, [R0+URZ], R3 ;  /* 0x00000003000085a7 */ /* 0x000ea400080010ff */
[----:B--2---:R-:W-:Y:S05]  /*a5a0*/  @!P0 BRA `(.L_x_192) ;  /* 0xfffffffc00f08947 */ /* 0x004fea000383ffff */
[----:B------:R-:W-:Y:S05]  /*a5b0*/  BRA `(.L_x_193) ;  /* 0xffffff8800687947 */ /* 0x000fea000383ffff */
.L_x_58:
[----:B---3--:R-:W-:-:S07]  /*a5c0*/  MOV R0, UR4 ;  /* 0x0000000400007c02 */ /* 0x008fce0008000f00 */
.L_x_194:
[----:B-1----:R1:W2:Y:S02]  /*a5d0*/  SYNCS.PHASECHK.TRANS64.TRYWAIT P0, [R0+URZ], R3 ;  /* 0x00000003000075a7 */ /* 0x0022a400080011ff */
[----:B--2---:R-:W-:Y:S05]  /*a5e0*/  @!P0 NANOSLEEP.SYNCS 0x989680 ;  /* 0x009896800000895d */ /* 0x004fea0003900000 */
[----:B------:R-:W2:Y:S02]  /*a5f0*/  @!P0 SYNCS.PHASECHK.TRANS64 P0, [R0+URZ], R3 ;  /* 0x00000003000085a7 */ /* 0x000ea400080010ff */
[----:B--2---:R-:W-:Y:S05]  /*a600*/  @!P0 BRA `(.L_x_194) ;  /* 0xfffffffc00f08947 */ /* 0x004fea000383ffff */
[----:B------:R-:W-:Y:S05]  /*a610*/  BRA `(.L_x_195) ;  /* 0xffffff8800747947 */ /* 0x000fea000383ffff */
.L_x_61:
[----:B-1----:R1:W2:Y:S02]  /*a620*/  SYNCS.PHASECHK.TRANS64.TRYWAIT P0, [R0+URZ+0x1b0], R4 ;  /* 0x0001b004000075a7 */ /* 0x0022a400080011ff */
[----:B--2---:R-:W-:Y:S05]  /*a630*/  @!P0 NANOSLEEP.SYNCS 0x989680 ;  /* 0x009896800000895d */ /* 0x004fea0003900000 */
[----:B------:R-:W2:Y:S02]  /*a640*/  @!P0 SYNCS.PHASECHK.TRANS64 P0, [R0+URZ+0x1b0], R4 ;  /* 0x0001b004000085a7 */ /* 0x000ea400080010ff */
[----:B--2---:R-:W-:Y:S05]  /*a650*/  @!P0 BRA `(.L_x_61) ;  /* 0xfffffffc00f08947 */ /* 0x004fea000383ffff */
[----:B------:R-:W-:Y:S05]  /*a660*/  BRA `(.L_x_196) ;  /* 0xffffff8800d47947 */ /* 0x000fea000383ffff */
.L_x_62:
[----:B------:R-:W-:-:S07]  /*a670*/  MOV R0, UR5 ;  /* 0x0000000500007c02 */ /* 0x000fce0008000f00 */
.L_x_197:
[----:B-1----:R1:W2:Y:S02]  /*a680*/  SYNCS.PHASECHK.TRANS64.TRYWAIT P0, [R0+URZ+0x160], R5 ;  /* 0x00016005000075a7 */ /* 0x0022a400080011ff */
[----:B--2---:R-:W-:Y:S05]  /*a690*/  @!P0 NANOSLEEP.SYNCS 0x989680 ;  /* 0x009896800000895d */ /* 0x004fea0003900000 */
[----:B------:R-:W2:Y:S02]  /*a6a0*/  @!P0 SYNCS.PHASECHK.TRANS64 P0, [R0+URZ+0x160], R5 ;  /* 0x00016005000085a7 */ /* 0x000ea400080010ff */
[----:B--2---:R-:W-:Y:S05]  /*a6b0*/  @!P0 BRA `(.L_x_197) ;  /* 0xfffffffc00f08947 */ /* 0x004fea000383ffff */
[----:B------:R-:W-:Y:S05]  /*a6c0*/  BRA `(.L_x_198) ;  /* 0xffffff8800e47947 */ /* 0x000fea000383ffff */
.L_x_63:
[----:B-1----:R1:W2:Y:S02]  /*a6d0*/  SYNCS.PHASECHK.TRANS64.TRYWAIT P1, [R0+URZ+0x150], R4 ;  /* 0x00015004000075a7 */ /* 0x0022a400080211ff */
[----:B--2---:R-:W-:Y:S05]  /*a6e0*/  @!P1 NANOSLEEP.SYNCS 0x989680 ;  /* 0x009896800000995d */ /* 0x004fea0003900000 */
[----:B------:R-:W2:Y:S02]  /*a6f0*/  @!P1 SYNCS.PHASECHK.TRANS64 P1, [R0+URZ+0x150], R4 ;  /* 0x00015004000095a7 */ /* 0x000ea400080210ff */
[----:B--2---:R-:W-:Y:S05]  /*a700*/  @!P1 BRA `(.L_x_63) ;  /* 0xfffffffc00f09947 */ /* 0x004fea000383ffff */
[----:B------:R-:W-:Y:S05]  /*a710*/  BRA `(.L_x_199) ;  /* 0xffffff8c00147947 */ /* 0x000fea000383ffff */
.L_x_66:
[----:B------:R-:W-:-:S07]  /*a720*/  MOV R0, UR5 ;  /* 0x0000000500007c02 */ /* 0x000fce0008000f00 */
.L_x_200:
[----:B-1----:R1:W2:Y:S02]  /*a730*/  SYNCS.PHASECHK.TRANS64.TRYWAIT P0, [R0+URZ+0x160], R2 ;  /* 0x00016002000075a7 */ /* 0x0022a400080011ff */
[----:B--2---:R-:W-:Y:S05]  /*a740*/  @!P0 NANOSLEEP.SYNCS 0x989680 ;  /* 0x009896800000895d */ /* 0x004fea0003900000 */
[----:B------:R-:W2:Y:S02]  /*a750*/  @!P0 SYNCS.PHASECHK.TRANS64 P0, [R0+URZ+0x160], R2 ;  /* 0x00016002000085a7 */ /* 0x000ea400080010ff */
[----:B--2---:R-:W-:Y:S05]  /*a760*/  @!P0 BRA `(.L_x_200) ;  /* 0xfffffffc00f08947 */ /* 0x004fea000383ffff */
[----:B------:R-:W-:Y:S05]  /*a770*/  BRA `(.L_x_65) ;  /* 0xffffff8c00687947 */ /* 0x000fea000383ffff */
.L_x_75:
[----:B-1----:R-:W-:-:S04]  /*a780*/  MOV R4, UR6 ;  /* 0x0000000600047c02 */ /* 0x002fc80008000f00 */
[----:B------:R1:W2:Y:S03]  /*a790*/  SYNCS.PHASECHK.TRANS64.TRYWAIT P0, [R4+URZ+0x8], R5 ;  /* 0x00000805040075a7 */ /* 0x0002a600080011ff */
[----:B--2---:R-:W-:Y:S05]  /*a7a0*/  @!P0 NANOSLEEP.SYNCS 0x989680 ;  /* 0x009896800000895d */ /* 0x004fea0003900000 */
[----:B------:R-:W2:Y:S02]  /*a7b0*/  @!P0 SYNCS.PHASECHK.TRANS64 P0, [R4+URZ+0x8], R5 ;  /* 0x00000805040085a7 */ /* 0x000ea400080010ff */
[----:B--2---:R-:W-:Y:S05]  /*a7c0*/  @!P0 BRA `(.L_x_75) ;  /* 0xfffffffc00ec8947 */ /* 0x004fea000383ffff */
[----:B------:R-:W-:Y:S05]  /*a7d0*/  BRA `(.L_x_74) ;  /* 0xffffff90001c7947 */ /* 0x000fea000383ffff */
.L_x_77:
[----:B------:R-:W-:Y:S01]  /*a7e0*/  BSSY B0, `(.L_x_201) ;  /* 0x0000006000007945 */ /* 0x000fe20003800000 */
[----:B------:R-:W-:-:S07]  /*a7f0*/  MOV R15, 0xffffffff ;  /* 0xffffffff000f7802 */ /* 0x000fce0000000f00 */
[----:B-1---5:R-:W-:Y:S05]  /*a800*/  WARPSYNC.COLLECTIVE R15, `(.L_x_202) ;  /* 0x000000000f0c7348 */ /* 0x022fea0003c00000 */
[----:B------:R-:W-:Y:S02]  /*a810*/  ELECT P6, UR79, PT ;  /* 0x00000000004f782f */ /* 0x000fe400038c0000 */
[----:B------:R-:W-:Y:S01]  /*a820*/  MOV R14, UR79 ;  /* 0x0000004f000e7c02 */ /* 0x000fe20008000f00 */
[----:B-1---5:R-:W-:Y:S10]  /*a830*/  ENDCOLLECTIVE ;  /* 0x000000000000791b */ /* 0x022ff40003800000 */
.L_x_202:
[----:B------:R-:W-:Y:S05]  /*a840*/  BSYNC B0 ;  /* 0x0000000000007941 */ /* 0x000fea0003800000 */
.L_x_201:
[----:B------:R-:W-:Y:S05]  /*a850*/  BRA `(.L_x_203) ;  /* 0xffffff90004c7947 */ /* 0x000fea000383ffff */
.L_x_79:
[----:B-1----:R-:W-:-:S04]  /*a860*/  MOV R2, UR6 ;  /* 0x0000000600027c02 */ /* 0x002fc80008000f00 */
[----:B------:R1:W2:Y:S03]  /*a870*/  SYNCS.PHASECHK.TRANS64.TRYWAIT P0, [R2+URZ+0x8], R3 ;  /* 0x00000803020075a7 */ /* 0x0002a600080011ff */
[----:B--2---:R-:W-:Y:S05]  /*a880*/  @!P0 NANOSLEEP.SYNCS 0x989680 ;  /* 0x009896800000895d */ /* 0x004fea0003900000 */
[----:B------:R-:W2:Y:S02]  /*a890*/  @!P0 SYNCS.PHASECHK.TRANS64 P0, [R2+URZ+0x8], R3 ;  /* 0x00000803020085a7 */ /* 0x000ea400080010ff */
[----:B--2---:R-:W-:Y:S05]  /*a8a0*/  @!P0 BRA `(.L_x_79) ;  /* 0xfffffffc00ec8947 */ /* 0x004fea000383ffff */
[----:B------:R-:W-:Y:S05]  /*a8b0*/  BRA `(.L_x_78) ;  /* 0xffffff9000507947 */ /* 0x000fea000383ffff */
.L_x_80:
[----:B-1----:R1:W2:Y:S02]  /*a8c0*/  SYNCS.PHASECHK.TRANS64.TRYWAIT P0, [R0+URZ+0x150], R4 ;  /* 0x00015004000075a7 */ /* 0x0022a400080011ff */
[----:B--2---:R-:W-:Y:S05]  /*a8d0*/  @!P0 NANOSLEEP.SYNCS 0x989680 ;  /* 0x009896800000895d */ /* 0x004fea0003900000 */
[----:B------:R-:W2:Y:S02]  /*a8e0*/  @!P0 SYNCS.PHASECHK.TRANS64 P0, [R0+URZ+0x150], R4 ;  /* 0x00015004000085a7 */ /* 0x000ea400080010ff */
[----:B--2---:R-:W-:Y:S05]  /*a8f0*/  @!P0 BRA `(.L_x_80) ;  /* 0xfffffffc00f08947 */ /* 0x004fea000383ffff */
[----:B------:R-:W-:Y:S05]  /*a900*/  BRA `(.L_x_204) ;  /* 0xffffff94002c7947 */ /* 0x000fea000383ffff */
.L_x_82:
[----:B------:R-:W-:-:S07]  /*a910*/  MOV R0, UR10 ;  /* 0x0000000a00007c02 */ /* 0x000fce0008000f00 */
.L_x_205:
[----:B-1----:R1:W2:Y:S02]  /*a920*/  SYNCS.PHASECHK.TRANS64.TRYWAIT P0, [R0+URZ+0x190], R4 ;  /* 0x00019004000075a7 */ /* 0x0022a400080011ff */
[----:B--2---:R-:W-:Y:S05]  /*a930*/  @!P0 NANOSLEEP.SYNCS 0x989680 ;  /* 0x009896800000895d */ /* 0x004fea0003900000 */
[----:B------:R-:W2:Y:S02]  /*a940*/  @!P0 SYNCS.PHASECHK.TRANS64 P0, [R0+URZ+0x190], R4 ;  /* 0x00019004000085a7 */ /* 0x000ea400080010ff */
[----:B--2---:R-:W-:Y:S05]  /*a950*/  @!P0 BRA `(.L_x_205) ;  /* 0xfffffffc00f08947 */ /* 0x004fea000383ffff */
[----:B------:R-:W-:Y:S05]  /*a960*/  BRA `(.L_x_206) ;  /* 0xffffff9400787947 */ /* 0x000fea000383ffff */
.L_x_85:
[----:B------:R-:W-:Y:S07]  /*a970*/  MOV R0, UR9 ;  /* 0x0000000900007c02 */ /* 0x000fee0008000f00 */
.L_x_207:
[----:B-1----:R1:W2:Y:S02]  /*a980*/  SYNCS.PHASECHK.TRANS64.TRYWAIT P0, [R0+URZ], R4 ;  /* 0x00000004000075a7 */ /* 0x0022a400080011ff */
[----:B--2---:R-:W-:Y:S05]  /*a990*/  @!P0 NANOSLEEP.SYNCS 0x989680 ;  /* 0x009896800000895d */ /* 0x004fea0003900000 */
[----:B------:R-:W2:Y:S02]  /*a9a0*/  @!P0 SYNCS.PHASECHK.TRANS64 P0, [R0+URZ], R4 ;  /* 0x00000004000085a7 */ /* 0x000ea400080010ff */
[----:B--2---:R-:W-:Y:S05]  /*a9b0*/  @!P0 BRA `(.L_x_207) ;  /* 0xfffffffc00f08947 */ /* 0x004fea000383ffff */
[----:B------:R-:W-:Y:S05]  /*a9c0*/  BRA `(.L_x_84) ;  /* 0xffffff94008c7947 */ /* 0x000fea000383ffff */
.L_x_89:
[----:B-1----:R-:W-:-:S07]  /*a9d0*/  MOV R0, UR7 ;  /* 0x0000000700007c02 */ /* 0x002fce0008000f00 */
.L_x_208:
[----:B-1----:R1:W2:Y:S02]  /*a9e0*/  SYNCS.PHASECHK.TRANS64.TRYWAIT P0, [R0+URZ], R2 ;  /* 0x00000002000075a7 */ /* 0x0022a400080011ff */
[----:B--2---:R-:W-:Y:S05]  /*a9f0*/  @!P0 NANOSLEEP.SYNCS 0x989680 ;  /* 0x009896800000895d */ /* 0x004fea0003900000 */
[----:B------:R-:W2:Y:S02]  /*aa00*/  @!P0 SYNCS.PHASECHK.TRANS64 P0, [R0+URZ], R2 ;  /* 0x00000002000085a7 */ /* 0x000ea400080010ff */
[----:B--2---:R-:W-:Y:S05]  /*aa10*/  @!P0 BRA `(.L_x_208) ;  /* 0xfffffffc00f08947 */ /* 0x004fea000383ffff */
[----:B------:R-:W-:Y:S05]  /*aa20*/  BRA `(.L_x_209) ;  /* 0xffffff9800587947 */ /* 0x000fea000383ffff */
.L_x_90:
[----:B------:R-:W-:-:S07]  /*aa30*/  MOV R0, UR7 ;  /* 0x0000000700007c02 */ /* 0x000fce0008000f00 */
.L_x_210:
[----:B-1----:R1:W2:Y:S02]  /*aa40*/  SYNCS.PHASECHK.TRANS64.TRYWAIT P0, [R0+URZ], R3 ;  /* 0x00000003000075a7 */ /* 0x0022a400080011ff */
[----:B--2---:R-:W-:Y:S05]  /*aa50*/  @!P0 NANOSLEEP.SYNCS 0x989680 ;  /* 0x009896800000895d */ /* 0x004fea0003900000 */
[----:B------:R-:W2:Y:S02]  /*aa60*/  @!P0 SYNCS.PHASECHK.TRANS64 P0, [R0+URZ], R3 ;  /* 0x00000003000085a7 */ /* 0x000ea400080010ff */
[----:B--2---:R-:W-:Y:S05]  /*aa70*/  @!P0 BRA `(.L_x_210) ;  /* 0xfffffffc00f08947 */ /* 0x004fea000383ffff */
[----:B------:R-:W-:Y:S05]  /*aa80*/  BRA `(.L_x_211) ;  /* 0xffffff9800647947 */ /* 0x000fea000383ffff */
.L_x_91:
[----:B------:R-:W-:-:S07]  /*aa90*/  MOV R0, UR7 ;  /* 0x0000000700007c02 */ /* 0x000fce0008000f00 */
.L_x_212:
[----:B-1----:R1:W2:Y:S02]  /*aaa0*/  SYNCS.PHASECHK.TRANS64.TRYWAIT P0, [R0+URZ], R3 ;  /* 0x00000003000075a7 */ /* 0x0022a400080011ff */
[----:B--2---:R-:W-:Y:S05]  /*aab0*/  @!P0 NANOSLEEP.SYNCS 0x989680 ;  /* 0x009896800000895d */ /* 0x004fea0003900000 */
[----:B------:R-:W2:Y:S02]  /*aac0*/  @!P0 SYNCS.PHASECHK.TRANS64 P0, [R0+URZ], R3 ;  /* 0x00000003000085a7 */ /* 0x000ea400080010ff */
[----:B--2---:R-:W-:Y:S05]  /*aad0*/  @!P0 BRA `(.L_x_212) ;  /* 0xfffffffc00f08947 */ /* 0x004fea000383ffff */
[----:B------:R-:W-:Y:S05]  /*aae0*/  BRA `(.L_x_213) ;  /* 0xffffff9800707947 */ /* 0x000fea000383ffff */
.L_x_94:
[----:B------:R-:W-:-:S07]  /*aaf0*/  MOV R0, UR8 ;  /* 0x0000000800007c02 */ /* 0x000fce0008000f00 */
.L_x_214:
[----:B-1----:R1:W2:Y:S02]  /*ab00*/  SYNCS.PHASECHK.TRANS64.TRYWAIT P1, [R0+URZ+0x1d0], R2 ;  /* 0x0001d002000075a7 */ /* 0x0022a400080211ff */
[----:B--2---:R-:W-:Y:S05]  /*ab10*/  @!P1 NANOSLEEP.SYNCS 0x989680 ;  /* 0x009896800000995d */ /* 0x004fea0003900000 */
[----:B------:R-:W2:Y:S02]  /*ab20*/  @!P1 SYNCS.PHASECHK.TRANS64 P1, [R0+URZ+0x1d0], R2 ;  /* 0x0001d002000095a7 */ /* 0x000ea400080210ff */
[----:B--2---:R-:W-:Y:S05]  /*ab30*/  @!P1 BRA `(.L_x_214) ;  /* 0xfffffffc00f09947 */ /* 0x004fea000383ffff */
[----:B------:R-:W-:Y:S05]  /*ab40*/  BRA `(.L_x_215) ;  /* 0xffffff9800bc7947 */ /* 0x000fea000383ffff */
.L_x_99:
[----:B--2---:R2:W4:Y:S02]  /*ab50*/  SYNCS.PHASECHK.TRANS64.TRYWAIT P0, [R0+URZ+0x150], R2 ;  /* 0x00015002000075a7 */ /* 0x00452400080011ff */
[----:B----4-:R-:W-:Y:S05]  /*ab60*/  @!P0 NANOSLEEP.SYNCS 0x989680 ;  /* 0x009896800000895d */ /* 0x010fea0003900000 */
[----:B------:R-:W4:Y:S02]  /*ab70*/  @!P0 SYNCS.PHASECHK.TRANS64 P0, [R0+URZ+0x150], R2 ;  /* 0x00015002000085a7 */ /* 0x000f2400080010ff */
[----:B----4-:R-:W-:Y:S05]  /*ab80*/  @!P0 BRA `(.L_x_99) ;  /* 0xfffffffc00f08947 */ /* 0x010fea000383ffff */
[----:B------:R-:W-:Y:S05]  /*ab90*/  BRA `(.L_x_216) ;  /* 0xffffff9c00d07947 */ /* 0x000fea000383ffff */
.L_x_102:
[----:B------:R-:W-:Y:S07]  /*aba0*/  MOV R0, UR7 ;  /* 0x0000000700007c02 */ /* 0x000fee0008000f00 */
.L_x_217:
[----:B--2---:R2:W4:Y:S02]  /*abb0*/  SYNCS.PHASECHK.TRANS64.TRYWAIT P0, [R0+URZ+0x148], R2 ;  /* 0x00014802000075a7 */ /* 0x00452400080011ff */
[----:B----4-:R-:W-:Y:S05]  /*abc0*/  @!P0 NANOSLEEP.SYNCS 0x989680 ;  /* 0x009896800000895d */ /* 0x010fea0003900000 */
[----:B------:R-:W4:Y:S02]  /*abd0*/  @!P0 SYNCS.PHASECHK.TRANS64 P0, [R0+URZ+0x148], R2 ;  /* 0x00014802000085a7 */ /* 0x000f2400080010ff */
[----:B----4-:R-:W-:Y:S05]  /*abe0*/  @!P0 BRA `(.L_x_217) ;  /* 0xfffffffc00f08947 */ /* 0x010fea000383ffff */
[----:B------:R-:W-:Y:S05]  /*abf0*/  BRA `(.L_x_101) ;  /* 0xffffffa000b07947 */ /* 0x000fea000383ffff */
.L_x_105:
[----:B------:R-:W-:Y:S07]  /*ac00*/  MOV R0, UR7 ;  /* 0x0000000700007c02 */ /* 0x000fee0008000f00 */
.L_x_218:
[----:B-1----:R1:W2:Y:S02]  /*ac10*/  SYNCS.PHASECHK.TRANS64.TRYWAIT P0, [R0+URZ+0x120], R14 ;  /* 0x0001200e000075a7 */ /* 0x0022a400080011ff */
[----:B--2---:R-:W-:Y:S05]  /*ac20*/  @!P0 NANOSLEEP.SYNCS 0x989680 ;  /* 0x009896800000895d */ /* 0x004fea0003900000 */
[----:B------:R-:W2:Y:S02]  /*ac30*/  @!P0 SYNCS.PHASECHK.TRANS64 P0, [R0+URZ+0x120], R14 ;  /* 0x0001200e000085a7 */ /* 0x000ea400080010ff */
[----:B--2---:R-:W-:Y:S05]  /*ac40*/  @!P0 BRA `(.L_x_218) ;  /* 0xfffffffc00f08947 */ /* 0x004fea000383ffff */
[----:B------:R-:W-:Y:S05]  /*ac50*/  BRA `(.L_x_219) ;  /* 0xffffffa400287947 */ /* 0x000fea000383ffff */
.L_x_106:
[----:B------:R-:W-:Y:S07]  /*ac60*/  MOV R0, UR7 ;  /* 0x0000000700007c02 */ /* 0x000fee0008000f00 */
.L_x_220:
[----:B-1----:R1:W2:Y:S02]  /*ac70*/  SYNCS.PHASECHK.TRANS64.TRYWAIT P0, [R0+URZ+0x128], R14 ;  /* 0x0001280e000075a7 */ /* 0x0022a400080011ff */
[----:B--2---:R-:W-:Y:S05]  /*ac80*/  @!P0 NANOSLEEP.SYNCS 0x989680 ;  /* 0x009896800000895d */ /* 0x004fea0003900000 */
[----:B------:R-:W2:Y:S02]  /*ac90*/  @!P0 SYNCS.PHASECHK.TRANS64 P0, [R0+URZ+0x128], R14 ;  /* 0x0001280e000085a7 */ /* 0x000ea400080010ff */
[----:B--2---:R-:W-:Y:S05]  /*aca0*/  @!P0 BRA `(.L_x_220) ;  /* 0xfffffffc00f08947 */ /* 0x004fea000383ffff */
[----:B------:R-:W-:Y:S05]  /*acb0*/  BRA `(.L_x_221) ;  /* 0xffffffa400807947 */ /* 0x000fea000383ffff */
.L_x_107:
[----:B------:R-:W-:Y:S07]  /*acc0*/  MOV R0, UR7 ;  /* 0x0000000700007c02 */ /* 0x000fee0008000f00 */
.L_x_222:
[----:B-1----:R1:W2:Y:S02]  /*acd0*/  SYNCS.PHASECHK.TRANS64.TRYWAIT P0, [R0+URZ+0x130], R14 ;  /* 0x0001300e000075a7 */ /* 0x0022a400080011ff */
[----:B--2---:R-:W-:Y:S05]  /*ace0*/  @!P0 NANOSLEEP.SYNCS 0x989680 ;  /* 0x009896800000895d */ /* 0x004fea0003900000 */
[----:B------:R-:W2:Y:S02]  /*acf0*/  @!P0 SYNCS.PHASECHK.TRANS64 P0, [R0+URZ+0x130], R14 ;  /* 0x0001300e000085a7 */ /* 0x000ea400080010ff */
[----:B--2---:R-:W-:Y:S05]  /*ad00*/  @!P0 BRA `(.L_x_222) ;  /* 0xfffffffc00f08947 */ /* 0x004fea000383ffff */
[----:B------:R-:W-:Y:S05]  /*ad10*/  BRA `(.L_x_223) ;  /* 0xffffffa400dc7947 */ /* 0x000fea000383ffff */
.L_x_108:
[----:B------:R-:W-:Y:S07]  /*ad20*/  MOV R0, UR7 ;  /* 0x0000000700007c02 */ /* 0x000fee0008000f00 */
.L_x_224:
[----:B-1----:R1:W2:Y:S02]  /*ad30*/  SYNCS.PHASECHK.TRANS64.TRYWAIT P0, [R0+URZ+0x138], R14 ;  /* 0x0001380e000075a7 */ /* 0x0022a400080011ff */
[----:B--2---:R-:W-:Y:S05]  /*ad40*/  @!P0 NANOSLEEP.SYNCS 0x989680 ;  /* 0x009896800000895d */ /* 0x004fea0003900000 */
[----:B------:R-:W2:Y:S02]  /*ad50*/  @!P0 SYNCS.PHASECHK.TRANS64 P0, [R0+URZ+0x138], R14 ;  /* 0x0001380e000085a7 */ /* 0x000ea400080010ff */
[----:B--2---:R-:W-:Y:S05]  /*ad60*/  @!P0 BRA `(.L_x_224) ;  /* 0xfffffffc00f08947 */ /* 0x004fea000383ffff */
[----:B------:R-:W-:Y:S05]  /*ad70*/  BRA `(.L_x_225) ;  /* 0xffffffa8007c7947 */ /* 0x000fea000383ffff */
.L_x_110:
[----:B------:R-:W-:-:S07]  /*ad80*/  MOV R0, UR7 ;  /* 0x0000000700007c02 */ /* 0x000fce0008000f00 */
.L_x_226:
[----:B-1----:R1:W4:Y:S02]  /*ad90*/  SYNCS.PHASECHK.TRANS64.TRYWAIT P0, [R0+URZ+0x120], R2 ;  /* 0x00012002000075a7 */ /* 0x00232400080011ff */
[----:B----4-:R-:W-:Y:S05]  /*ada0*/  @!P0 NANOSLEEP.SYNCS 0x989680 ;  /* 0x009896800000895d */ /* 0x010fea0003900000 */
[----:B------:R-:W4:Y:S02]  /*adb0*/  @!P0 SYNCS.PHASECHK.TRANS64 P0, [R0+URZ+0x120], R2 ;  /* 0x00012002000085a7 */ /* 0x000f2400080010ff */
[----:B----4-:R-:W-:Y:S05]  /*adc0*/  @!P0 BRA `(.L_x_226) ;  /* 0xfffffffc00f08947 */ /* 0x010fea000383ffff */
[----:B------:R-:W-:Y:S05]  /*add0*/  BRA `(.L_x_227) ;  /* 0xffffffac00047947 */ /* 0x000fea000383ffff */
.L_x_111:
[----:B-1----:R-:W-:-:S07]  /*ade0*/  MOV R0, UR7 ;  /* 0x0000000700007c02 */ /* 0x002fce0008000f00 */
.L_x_228:
[----:B-1----:R1:W4:Y:S02]  /*adf0*/  SYNCS.PHASECHK.TRANS64.TRYWAIT P0, [R0+URZ+0x128], R2 ;  /* 0x00012802000075a7 */ /* 0x00232400080011ff */
[----:B----4-:R-:W-:Y:S05]  /*ae00*/  @!P0 NANOSLEEP.SYNCS 0x989680 ;  /* 0x009896800000895d */ /* 0x010fea0003900000 */
[----:B------:R-:W4:Y:S02]  /*ae10*/  @!P0 SYNCS.PHASECHK.TRANS64 P0, [R0+URZ+0x128], R2 ;  /* 0x00012802000085a7 */ /* 0x000f2400080010ff */
[----:B----4-:R-:W-:Y:S05]  /*ae20*/  @!P0 BRA `(.L_x_228) ;  /* 0xfffffffc00f08947 */ /* 0x010fea000383ffff */
[----:B------:R-:W-:Y:S05]  /*ae30*/  BRA `(.L_x_229) ;  /* 0xffffffa800f47947 */ /* 0x000fea000383ffff */
.L_x_112:
[----:B-1----:R-:W-:-:S07]  /*ae40*/  MOV R0, UR7 ;  /* 0x0000000700007c02 */ /* 0x002fce0008000f00 */
.L_x_230:
[----:B-1----:R1:W4:Y:S02]  /*ae50*/  SYNCS.PHASECHK.TRANS64.TRYWAIT P0, [R0+URZ+0x130], R2 ;  /* 0x00013002000075a7 */ /* 0x00232400080011ff */
[----:B----4-:R-:W-:Y:S05]  /*ae60*/  @!P0 NANOSLEEP.SYNCS 0x989680 ;  /* 0x009896800000895d */ /* 0x010fea0003900000 */
[----:B------:R-:W4:Y:S02]  /*ae70*/  @!P0 SYNCS.PHASECHK.TRANS64 P0, [R0+URZ+0x130], R2 ;  /* 0x00013002000085a7 */ /* 0x000f2400080010ff */
[----:B----4-:R-:W-:Y:S05]  /*ae80*/  @!P0 BRA `(.L_x_230) ;  /* 0xfffffffc00f08947 */ /* 0x010fea000383ffff */
[----:B------:R-:W-:Y:S05]  /*ae90*/  BRA `(.L_x_231) ;  /* 0xffffffa800e47947 */ /* 0x000fea000383ffff */
.L_x_114:
[----:B--2---:R2:W3:Y:S02]  /*aea0*/  SYNCS.PHASECHK.TRANS64.TRYWAIT P0, [R0+URZ+0x150], R2 ;  /* 0x00015002000075a7 */ /* 0x0044e400080011ff */
[----:B---3--:R-:W-:Y:S05]  /*aeb0*/  @!P0 NANOSLEEP.SYNCS 0x989680 ;  /* 0x009896800000895d */ /* 0x008fea0003900000 */
[----:B------:R-:W3:Y:S02]  /*aec0*/  @!P0 SYNCS.PHASECHK.TRANS64 P0, [R0+URZ+0x150], R2 ;  /* 0x00015002000085a7 */ /* 0x000ee400080010ff */
[----:B---3--:R-:W-:Y:S05]  /*aed0*/  @!P0 BRA `(.L_x_114) ;  /* 0xfffffffc00f08947 */ /* 0x008fea000383ffff */
[----:B------:R-:W-:Y:S05]  /*aee0*/  BRA `(.L_x_232) ;  /* 0xffffffac00c07947 */ /* 0x000fea000383ffff */
.L_x_125:
[----:B-1----:R-:W-:Y:S04]  /*aef0*/  MOV R2, UR48 ;  /* 0x0000003000027c02 */ /* 0x002fe80008000f00 */
[----:B------:R1:W3:Y:S03]  /*af00*/  SYNCS.PHASECHK.TRANS64.TRYWAIT P1, [R2+URZ+0x100], R3 ;  /* 0x00010003020075a7 */ /* 0x0002e600080211ff */
[----:B---3--:R-:W-:Y:S05]  /*af10*/  @!P1 NANOSLEEP.SYNCS 0x989680 ;  /* 0x009896800000995d */ /* 0x008fea0003900000 */
[----:B------:R-:W3:Y:S02]  /*af20*/  @!P1 SYNCS.PHASECHK.TRANS64 P1, [R2+URZ+0x100], R3 ;  /* 0x00010003020095a7 */ /* 0x000ee400080210ff */
[----:B---3--:R-:W-:Y:S05]  /*af30*/  @!P1 BRA `(.L_x_125) ;  /* 0xfffffffc00ec9947 */ /* 0x008fea000383ffff */
[----:B------:R-:W-:Y:S05]  /*af40*/  BRA `(.L_x_124) ;  /* 0xffffffb800cc7947 */ /* 0x000fea000383ffff */
.L_x_127:
[----:B-1----:R1:W4:Y:S02]  /*af50*/  SYNCS.PHASECHK.TRANS64.TRYWAIT P0, [R112+URZ+0x170], R0 ;  /* 0x00017000700075a7 */ /* 0x00232400080011ff */
[----:B----4-:R-:W-:Y:S05]  /*af60*/  @!P0 NANOSLEEP.SYNCS 0x989680 ;  /* 0x009896800000895d */ /* 0x010fea0003900000 */
[----:B------:R-:W4:Y:S02]  /*af70*/  @!P0 SYNCS.PHASECHK.TRANS64 P0, [R112+URZ+0x170], R0 ;  /* 0x00017000700085a7 */ /* 0x000f2400080010ff */
[----:B----4-:R-:W-:Y:S05]  /*af80*/  @!P0 BRA `(.L_x_127) ;  /* 0xfffffffc00f08947 */ /* 0x010fea000383ffff */
[----:B------:R-:W-:Y:S05]  /*af90*/  BRA `(.L_x_126) ;  /* 0xffffffb800f47947 */ /* 0x000fea000383ffff */
.L_x_136:
[----:B--2---:R2:W4:Y:S02]  /*afa0*/  SYNCS.PHASECHK.TRANS64.TRYWAIT P0, [R2+URZ+0x100], R0 ;  /* 0x00010000020075a7 */ /* 0x00452400080011ff */
[----:B----4-:R-:W-:Y:S05]  /*afb0*/  @!P0 NANOSLEEP.SYNCS 0x989680 ;  /* 0x009896800000895d */ /* 0x010fea0003900000 */
[----:B------:R-:W4:Y:S02]  /*afc0*/  @!P0 SYNCS.PHASECHK.TRANS64 P0, [R2+URZ+0x100], R0 ;  /* 0x00010000020085a7 */ /* 0x000f2400080010ff */
[----:B----4-:R-:W-:Y:S05]  /*afd0*/  @!P0 BRA `(.L_x_136) ;  /* 0xfffffffc00f08947 */ /* 0x010fea000383ffff */
[----:B------:R-:W-:Y:S05]  /*afe0*/  BRA `(.L_x_135) ;  /* 0xffffffc400e07947 */ /* 0x000fea000383ffff */
.L_x_144:
[----:B--2---:R2:W4:Y:S02]  /*aff0*/  SYNCS.PHASECHK.TRANS64.TRYWAIT P0, [R0+URZ+0x100], R6 ;  /* 0x00010006000075a7 */ /* 0x00452400080011ff */
[----:B----4-:R-:W-:Y:S05]  /*b000*/  @!P0 NANOSLEEP.SYNCS 0x989680 ;  /* 0x009896800000895d */ /* 0x010fea0003900000 */
[----:B------:R-:W4:Y:S02]  /*b010*/  @!P0 SYNCS.PHASECHK.TRANS64 P0, [R0+URZ+0x100], R6 ;  /* 0x00010006000085a7 */ /* 0x000f2400080010ff */
[----:B----4-:R-:W-:Y:S05]  /*b020*/  @!P0 BRA `(.L_x_144) ;  /* 0xfffffffc00f08947 */ /* 0x010fea000383ffff */
[----:B------:R-:W-:Y:S05]  /*b030*/  BRA `(.L_x_143) ;  /* 0xffffffd000f47947 */ /* 0x000fea000383ffff */
.L_x_152:
[----:B--2---:R2:W4:Y:S02]  /*b040*/  SYNCS.PHASECHK.TRANS64.TRYWAIT P0, [R0+URZ+0x100], R5 ;  /* 0x00010005000075a7 */ /* 0x00452400080011ff */
[----:B----4-:R-:W-:Y:S05]  /*b050*/  @!P0 NANOSLEEP.SYNCS 0x989680 ;  /* 0x009896800000895d */ /* 0x010fea0003900000 */
[----:B------:R-:W4:Y:S02]  /*b060*/  @!P0 SYNCS.PHASECHK.TRANS64 P0, [R0+URZ+0x100], R5 ;  /* 0x00010005000085a7 */ /* 0x000f2400080010ff */
[----:B----4-:R-:W-:Y:S05]  /*b070*/  @!P0 BRA `(.L_x_152) ;  /* 0xfffffffc00f08947 */ /* 0x010fea000383ffff */
[----:B------:R-:W-:Y:S05]  /*b080*/  BRA `(.L_x_151) ;  /* 0xffffffe000087947 */ /* 0x000fea000383ffff */
        .weak           $__internal_0_$__cuda_sm10x_tcgen05_guardrail_trap_col_being_dealloced_not_returned_by_alloc
        .type           $__internal_0_$__cuda_sm10x_tcgen05_guardrail_trap_col_being_dealloced_not_returned_by_alloc,@function
        .size           $__internal_0_$__cuda_sm10x_tcgen05_guardrail_trap_col_being_dealloced_not_returned_by_alloc,($__internal_1_$__cuda_sm10x_tcgen05_guardrail_trap_phase_invalid_during_alloc - $__internal_0_$__cuda_sm10x_tcgen05_guardrail_trap_col_being_dealloced_not_returned_by_alloc)
$__internal_0_$__cuda_sm10x_tcgen05_guardrail_trap_col_being_dealloced_not_returned_by_alloc:
[----:B------:R-:W-:Y:S05]  /*b090*/  BPT.TRAP 0x1 ;  /* 0x000000040000795c */ /* 0x000fea0000300000 */
[----:B------:R-:W-:-:S04]  /*b0a0*/  HFMA2 R3, -RZ, RZ, 0, 0 ;  /* 0x00000000ff037431 */ /* 0x000fc800000001ff */
[----:B------:R-:W-:Y:S05]  /*b0b0*/  RET.REL.NODEC R2 `(_ZN7cutlass13device_kernelINS_4gemm6kernel13GemmUniversalIN4cute5tupleIJiiiiEEENS1_10collective13CollectiveMmaINS1_35MainloopSm100TmaUmmaWarpSpecializedILi16ELi2ELi4ENS5_IJNS4_1CILi2EEENSA_ILi1EEESC_EEEEENS5_IJNSA_ILi128EEENSA_ILi256EEENSA_ILi32EEEEEENS_10bfloat16_tENS5_IJlSC_lEEESJ_SK_NS4_8TiledMMAINS4_8MMA_AtomIJNS4_26SM100_MMA_F16BF16_2x1SM_SSISJ_SJ_fLi128ELi256ELNS4_4UMMA5MajorE0ELSP_0ELNSO_7ScaleInE0ELSQ_0EEEEEENS4_6LayoutINS5_IJSC_SC_SC_EEENS5_IJNSA_ILi0EEESV_SV_EEEEENS5_IJNS4_10UnderscoreESY_SY_EEEEENS4_18SM100_TMA_2SM_LOADENS4_14ComposedLayoutINS4_7SwizzleILi2ELi4ELi3EEENS4_18smem_ptr_flag_bitsILi16EEENST_INS5_IJNSA_ILi8EEESH_EEENS5_IJSH_SC_EEEEEEEvNS4_8identityES11_S1B_vS1C_EENS_8epilogue10collective18CollectiveEpilogueINS1E_23Sm100TmaWarpSpecializedILi4ELi2ELi32ELb1ELb0EEEJNS5_IJNSA_ILi64EEESG_SH_EEENS5_IJNST_IS1J_SC_EENST_INS5_IJSH_SB_EEENS5_IJSC_SF_EEEEEEEESJ_SK_SJ_SK_NS1E_6fusion15FusionCallbacksIS1I_NS1Q_17LinearCombinationISJ_fSJ_fLNS_15FloatRoundStyleE2EEES1K_S1P_JEEENS4_5SM1004TMEM4LOAD26SM100_TMEM_LOAD_32dp32b32xENS4_13SM90_TMA_LOADES1B_NS4_39AutoVectorizingCopyWithAssumedAlignmentILi128EEENS4_14SM90_TMA_STOREES1B_S22_S22_EEEvvEEEEvNT_6ParamsE) ;  /* 0xffffff4c02d07950 */ /* 0x000fea0003c3ffff */
        .weak           $__internal_1_$__cuda_sm10x_tcgen05_guardrail_trap_phase_invalid_during_alloc
        .type           $__internal_1_$__cuda_sm10x_tcgen05_guardrail_trap_phase_invalid_during_alloc,@function
        .size           $__internal_1_$__cuda_sm10x_tcgen05_guardrail_trap_phase_invalid_during_alloc,($__internal_2_$__cuda_sm10x_tcgen05_guardrail_trap_unallocated_columns_being_dealloced - $__internal_1_$__cuda_sm10x_tcgen05_guardrail_trap_phase_invalid_during_alloc)
$__internal_1_$__cuda_sm10x_tcgen05_guardrail_trap_phase_invalid_during_alloc:
[----:B------:R-:W-:Y:S05]  /*b0c0*/  BPT.TRAP 0x1 ;  /* 0x000000040000795c */ /* 0x000fea0000300000 */
[----:B------:R-:W-:-:S04]  /*b0d0*/  MOV R3, 0x0 ;  /* 0x0000000000037802 */ /* 0x000fc80000000f00 */
[----:B------:R-:W-:Y:S05]  /*b0e0*/  RET.REL.NODEC R2 `(_ZN7cutlass13device_kernelINS_4gemm6kernel13GemmUniversalIN4cute5tupleIJiiiiEEENS1_10collective13CollectiveMmaINS1_35MainloopSm100TmaUmmaWarpSpecializedILi16ELi2ELi4ENS5_IJNS4_1CILi2EEENSA_ILi1EEESC_EEEEENS5_IJNSA_ILi128EEENSA_ILi256EEENSA_ILi32EEEEEENS_10bfloat16_tENS5_IJlSC_lEEESJ_SK_NS4_8TiledMMAINS4_8MMA_AtomIJNS4_26SM100_MMA_F16BF16_2x1SM_SSISJ_SJ_fLi128ELi256ELNS4_4UMMA5MajorE0ELSP_0ELNSO_7ScaleInE0ELSQ_0EEEEEENS4_6LayoutINS5_IJSC_SC_SC_EEENS5_IJNSA_ILi0EEESV_SV_EEEEENS5_IJNS4_10UnderscoreESY_SY_EEEEENS4_18SM100_TMA_2SM_LOADENS4_14ComposedLayoutINS4_7SwizzleILi2ELi4ELi3EEENS4_18smem_ptr_flag_bitsILi16EEENST_INS5_IJNSA_ILi8EEESH_EEENS5_IJSH_SC_EEEEEEEvNS4_8identityES11_S1B_vS1C_EENS_8epilogue10collective18CollectiveEpilogueINS1E_23Sm100TmaWarpSpecializedILi4ELi2ELi32ELb1ELb0EEEJNS5_IJNSA_ILi64EEESG_SH_EEENS5_IJNST_IS1J_SC_EENST_INS5_IJSH_SB_EEENS5_IJSC_SF_EEEEEEEESJ_SK_SJ_SK_NS1E_6fusion15FusionCallbacksIS1I_NS1Q_17LinearCombinationISJ_fSJ_fLNS_15FloatRoundStyleE2EEES1K_S1P_JEEENS4_5SM1004TMEM4LOAD26SM100_TMEM_LOAD_32dp32b32xENS4_13SM90_TMA_LOADES1B_NS4_39AutoVectorizingCopyWithAssumedAlignmentILi128EEENS4_14SM90_TMA_STOREES1B_S22_S22_EEEvvEEEEvNT_6ParamsE) ;  /* 0xffffff4c02c47950 */ /* 0x000fea0003c3ffff */
        .weak           $__internal_2_$__cuda_sm10x_tcgen05_guardrail_trap_unallocated_columns_being_dealloced
        .type           $__internal_2_$__cuda_sm10x_tcgen05_guardrail_trap_unallocated_columns_being_dealloced,@function
        .size           $__internal_2_$__cuda_sm10x_tcgen05_guardrail_trap_unallocated_columns_being_dealloced,(.L_x_234 - $__internal_2_$__cuda_sm10x_tcgen05_guardrail_trap_unallocated_columns_being_dealloced)
$__internal_2_$__cuda_sm10x_tcgen05_guardrail_trap_unallocated_columns_being_dealloced:
[----:B------:R-:W-:Y:S05]  /*b0f0*/  BPT.TRAP 0x1 ;  /* 0x000000040000795c */ /* 0x000fea0000300000 */
[----:B------:R-:W-:-:S04]  /*b100*/  HFMA2 R3, -RZ, RZ, 0, 0 ;  /* 0x00000000ff037431 */ /* 0x000fc800000001ff */
[----:B------:R-:W-:Y:S05]  /*b110*/  RET.REL.NODEC R2 `(_ZN7cutlass13device_kernelINS_4gemm6kernel13GemmUniversalIN4cute5tupleIJiiiiEEENS1_10collective13CollectiveMmaINS1_35MainloopSm100TmaUmmaWarpSpecializedILi16ELi2ELi4ENS5_IJNS4_1CILi2EEENSA_ILi1EEESC_EEEEENS5_IJNSA_ILi128EEENSA_ILi256EEENSA_ILi32EEEEEENS_10bfloat16_tENS5_IJlSC_lEEESJ_SK_NS4_8TiledMMAINS4_8MMA_AtomIJNS4_26SM100_MMA_F16BF16_2x1SM_SSISJ_SJ_fLi128ELi256ELNS4_4UMMA5MajorE0ELSP_0ELNSO_7ScaleInE0ELSQ_0EEEEEENS4_6LayoutINS5_IJSC_SC_SC_EEENS5_IJNSA_ILi0EEESV_SV_EEEEENS5_IJNS4_10UnderscoreESY_SY_EEEEENS4_18SM100_TMA_2SM_LOADENS4_14ComposedLayoutINS4_7SwizzleILi2ELi4ELi3EEENS4_18smem_ptr_flag_bitsILi16EEENST_INS5_IJNSA_ILi8EEESH_EEENS5_IJSH_SC_EEEEEEEvNS4_8identityES11_S1B_vS1C_EENS_8epilogue10collective18CollectiveEpilogueINS1E_23Sm100TmaWarpSpecializedILi4ELi2ELi32ELb1ELb0EEEJNS5_IJNSA_ILi64EEESG_SH_EEENS5_IJNST_IS1J_SC_EENST_INS5_IJSH_SB_EEENS5_IJSC_SF_EEEEEEEESJ_SK_SJ_SK_NS1E_6fusion15FusionCallbacksIS1I_NS1Q_17LinearCombinationISJ_fSJ_fLNS_15FloatRoundStyleE2EEES1K_S1P_JEEENS4_5SM1004TMEM4LOAD26SM100_TMEM_LOAD_32dp32b32xENS4_13SM90_TMA_LOADES1B_NS4_39AutoVectorizingCopyWithAssumedAlignmentILi128EEENS4_14SM90_TMA_STOREES1B_S22_S22_EEEvvEEEEvNT_6ParamsE) ;  /* 0xffffff4c02b87950 */ /* 0x000fea0003c3ffff */
.L_x_233:
[----:B------:R-:W-:-:S00]  /*b120*/  BRA `(.L_x_233) ;  /* 0xfffffffc00fc7947 */ /* 0x000fc0000383ffff */
[----:B------:R-:W-:-:S00]  /*b130*/  NOP ;  /* 0x0000000000007918 */ /* 0x000fc00000000000 */
        /* <DEDUP_REMOVED lines=12> */
.L_x_234:


//--------------------- .nv.global.init           --------------------------
	.section	.nv.global.init,"aw",@progbits
.nv.global.init:
	.type		$str$27,@object
	.size		$str$27,($str$28 - $str$27)
$str$27:
        /*0000*/ 	.byte	0x28, 0x61, 0x64, 0x64, 0x72, 0x65, 0x73, 0x73, 0x20, 0x26, 0x20, 0x6d, 0x61, 0x73, 0x6b, 0x29
        /*0010*/ 	.byte	0x20, 0x3d, 0x3d, 0x20, 0x30, 0x00
	.type		$str$28,@object
	.size		$str$28,($str$26 - $str$28)
$str$28:
        /*0016*/ 	.byte	0x2f, 0x74, 0x6d, 0x70, 0x2f, 0x63, 0x75, 0x74, 0x6c, 0x61, 0x73, 0x73, 0x5f, 0x73, 0x77, 0x65
        /*0026*/ 	.byte	0x65, 0x70, 0x5f, 0x73, 0x72, 0x63, 0x2f, 0x69, 0x6e, 0x63, 0x6c, 0x75, 0x64, 0x65, 0x2f, 0x63
        /*0036*/ 	.byte	0x75, 0x74, 0x65, 0x2f, 0x70, 0x6f, 0x69, 0x6e, 0x74, 0x65, 0x72, 0x5f, 0x66, 0x6c, 0x61, 0x67
        /*0046*/ 	.byte	0x67, 0x65, 0x64, 0x2e, 0x68, 0x70, 0x70, 0x00
	.type		$str$26,@object
	.size		$str$26,($str$25 - $str$26)
$str$26:
        /*004e*/ 	.byte	0x2f, 0x74, 0x6d, 0x70, 0x2f, 0x63, 0x75, 0x74, 0x6c, 0x61, 0x73, 0x73, 0x5f, 0x73, 0x77, 0x65
        /*005e*/ 	.byte	0x65, 0x70, 0x5f, 0x73, 0x72, 0x63, 0x2f, 0x69, 0x6e, 0x63, 0x6c, 0x75, 0x64, 0x65, 0x2f, 0x63
        /*006e*/ 	.byte	0x75, 0x74, 0x65, 0x2f, 0x61, 0x74, 0x6f, 0x6d, 0x2f, 0x63, 0x6f, 0x70, 0x79, 0x5f, 0x74, 0x72
        /*007e*/ 	.byte	0x61, 0x69, 0x74, 0x73, 0x5f, 0x73, 0x6d, 0x31, 0x30, 0x30, 0x2e, 0x68, 0x70, 0x70, 0x00
	.type		$str$25,@object
	.size		$str$25,(__unnamed_1 - $str$25)
$str$25:
        /*008d*/ 	.byte	0x28, 0x28, 0x75, 0x69, 0x6e, 0x74, 0x33, 0x32, 0x5f, 0x74, 0x28, 0x74, 0x68, 0x72, 0x65, 0x61
        /*009d*/ 	.byte	0x64, 0x49, 0x64, 0x78, 0x2e, 0x78, 0x29, 0x20, 0x2f, 0x20, 0x33, 0x32, 0x29, 0x20, 0x25, 0x20
        /*00ad*/ 	.byte	0x34, 0x29, 0x20, 0x3d, 0x3d, 0x20, 0x28, 0x28, 0x28, 0x74, 0x6d, 0x65, 0x6d, 0x5f, 0x61, 0x64
        /*00bd*/ 	.byte	0x64, 0x72, 0x20, 0x3e, 0x3e, 0x20, 0x31, 0x36, 0x29, 0x20, 0x2f, 0x20, 0x33, 0x32, 0x29, 0x20
        /*00cd*/ 	.byte	0x25, 0x20, 0x34, 0x29, 0x00
	.type		__unnamed_1,@object
	.size		__unnamed_1,(__unnamed_2 - __unnamed_1)
__unnamed_1:
        /*00d2*/ 	.byte	0x61, 0x75, 0x74, 0x6f, 0x20, 0x63, 0x75, 0x74, 0x65, 0x3a, 0x3a, 0x61, 0x73, 0x5f, 0x70, 0x6f
        /* <DEDUP_REMOVED lines=24> */
        /*0262*/ 	.byte	0x43, 0x3c, 0x34, 0x30, 0x39, 0x36, 0x3e, 0x3e, 0x3e, 0x3e, 0x5d, 0x00
	.type		__unnamed_2,@object
	.size		__unnamed_2,(.L_2 - __unnamed_2)
__unnamed_2:
        /* <DEDUP_REMOVED lines=42> */
        /*050e*/ 	.byte	0x3e, 0x3e, 0x5d, 0x00
.L_2:


//--------------------- .nv.shared._ZN7cutlass13device_kernelINS_4gemm6kernel13GemmUniversalIN4cute5tupleIJiiiiEEENS1_10collective13CollectiveMmaINS1_35MainloopSm100TmaUmmaWarpSpecializedILi16ELi2ELi4ENS5_IJNS4_1CILi2EEENSA_ILi1EEESC_EEEEENS5_IJNSA_ILi128EEENSA_ILi256EEENSA_ILi32EEEEEENS_10bfloat16_tENS5_IJlSC_lEEESJ_SK_NS4_8TiledMMAINS4_8MMA_AtomIJNS4_26SM100_MMA_F16BF16_2x1SM_SSISJ_SJ_fLi128ELi256ELNS4_4UMMA5MajorE0ELSP_0ELNSO_7ScaleInE0ELSQ_0EEEEEENS4_6LayoutINS5_IJSC_SC_SC_EEENS5_IJNSA_ILi0EEESV_SV_EEEEENS5_IJNS4_10UnderscoreESY_SY_EEEEENS4_18SM100_TMA_2SM_LOADENS4_14ComposedLayoutINS4_7SwizzleILi2ELi4ELi3EEENS4_18smem_ptr_flag_bitsILi16EEENST_INS5_IJNSA_ILi8EEESH_EEENS5_IJSH_SC_EEEEEEEvNS4_8identityES11_S1B_vS1C_EENS_8epilogue10collective18CollectiveEpilogueINS1E_23Sm100TmaWarpSpecializedILi4ELi2ELi32ELb1ELb0EEEJNS5_IJNSA_ILi64EEESG_SH_EEENS5_IJNST_IS1J_SC_EENST_INS5_IJSH_SB_EEENS5_IJSC_SF_EEEEEEEESJ_SK_SJ_SK_NS1E_6fusion15FusionCallbacksIS1I_NS1Q_17LinearCombinationISJ_fSJ_fLNS_15FloatRoundStyleE2EEES1K_S1P_JEEENS4_5SM1004TMEM4LOAD26SM100_TMEM_LOAD_32dp32b32xENS4_13SM90_TMA_LOADES1B_NS4_39AutoVectorizingCopyWithAssumedAlignmentILi128EEENS4_14SM90_TMA_STOREES1B_S22_S22_EEEvvEEEEvNT_6ParamsE --------------------------
	.section	.nv.shared._ZN7cutlass13device_kernelINS_4gemm6kernel13GemmUniversalIN4cute5tupleIJiiiiEEENS1_10collective13CollectiveMmaINS1_35MainloopSm100TmaUmmaWarpSpecializedILi16ELi2ELi4ENS5_IJNS4_1CILi2EEENSA_ILi1EEESC_EEEEENS5_IJNSA_ILi128EEENSA_ILi256EEENSA_ILi32EEEEEENS_10bfloat16_tENS5_IJlSC_lEEESJ_SK_NS4_8TiledMMAINS4_8MMA_AtomIJNS4_26SM100_MMA_F16BF16_2x1SM_SSISJ_SJ_fLi128ELi256ELNS4_4UMMA5MajorE0ELSP_0ELNSO_7ScaleInE0ELSQ_0EEEEEENS4_6LayoutINS5_IJSC_SC_SC_EEENS5_IJNSA_ILi0EEESV_SV_EEEEENS5_IJNS4_10UnderscoreESY_SY_EEEEENS4_18SM100_TMA_2SM_LOADENS4_14ComposedLayoutINS4_7SwizzleILi2ELi4ELi3EEENS4_18smem_ptr_flag_bitsILi16EEENST_INS5_IJNSA_ILi8EEESH_EEENS5_IJSH_SC_EEEEEEEvNS4_8identityES11_S1B_vS1C_EENS_8epilogue10collective18CollectiveEpilogueINS1E_23Sm100TmaWarpSpecializedILi4ELi2ELi32ELb1ELb0EEEJNS5_IJNSA_ILi64EEESG_SH_EEENS5_IJNST_IS1J_SC_EENST_INS5_IJSH_SB_EEENS5_IJSC_SF_EEEEEEEESJ_SK_SJ_SK_NS1E_6fusion15FusionCallbacksIS1I_NS1Q_17LinearCombinationISJ_fSJ_fLNS_15FloatRoundStyleE2EEES1K_S1P_JEEENS4_5SM1004TMEM4LOAD26SM100_TMEM_LOAD_32dp32b32xENS4_13SM90_TMA_LOADES1B_NS4_39AutoVectorizingCopyWithAssumedAlignmentILi128EEENS4_14SM90_TMA_STOREES1B_S22_S22_EEEvvEEEEvNT_6ParamsE,"aw",@nobits
	.sectionflags	@""
	.align	16
	.zero		1024


//--------------------- .nv.shared.reserved.0     --------------------------
	.section	.nv.shared.reserved.0,"aw",@nobits
	.weak		__nv_reservedSMEM_offset_0_alias
	.size		__nv_reservedSMEM_offset_0_alias, 0, 64
	.other		__nv_reservedSMEM_offset_0_alias,@"STO_CUDA_RESERVED_SHARED STV_DEFAULT"
__nv_reservedSMEM_offset_0_alias:
	.zero		0
.nv.shared.reserved.0:
	.zero		64
	.weak		__nv_reservedSMEM_tcgen05_partition
	.type		__nv_reservedSMEM_tcgen05_partition,@object
	.size		__nv_reservedSMEM_tcgen05_partition,(.L_0 - __nv_reservedSMEM_tcgen05_partition)
__nv_reservedSMEM_tcgen05_partition:
	.zero		32
.L_0:


//--------------------- .nv.global                --------------------------
	.section	.nv.global,"aw",@nobits
.nv.global:
	.type		_ZN40_INTERNAL_3925b2ff_4_k_cu_07f296c4_204984cute1_E,@object
	.size		_ZN40_INTERNAL_3925b2ff_4_k_cu_07f296c4_204984cute1_E,(_ZN40_INTERNAL_3925b2ff_4_k_cu_07f296c4_204984cuda3std3__45__cpo6cbeginE - _ZN40_INTERNAL_3925b2ff_4_k_cu_07f296c4_204984cute1_E)
_ZN40_INTERNAL_3925b2ff_4_k_cu_07f296c4_204984cute1_E:
	.zero		1
	.type		_ZN40_INTERNAL_3925b2ff_4_k_cu_07f296c4_204984cuda3std3__45__cpo6cbeginE,@object
	.size		_ZN40_INTERNAL_3925b2ff_4_k_cu_07f296c4_204984cuda3std3__45__cpo6cbeginE,(_ZN40_INTERNAL_3925b2ff_4_k_cu_07f296c4_204984cuda3std3__48in_placeE - _ZN40_INTERNAL_3925b2ff_4_k_cu_07f296c4_204984cuda3std3__45__cpo6cbeginE)
_ZN40_INTERNAL_3925b2ff_4_k_cu_07f296c4_204984cuda3std3__45__cpo6cbeginE:
	.zero		1
	.type		_ZN40_INTERNAL_3925b2ff_4_k_cu_07f296c4_204984cuda3std3__48in_placeE,@object
	.size		_ZN40_INTERNAL_3925b2ff_4_k_cu_07f296c4_204984cuda3std3__48in_placeE,(_ZN40_INTERNAL_3925b2ff_4_k_cu_07f296c4_204984cuda3std6ranges3__45__cpo9iter_moveE - _ZN40_INTERNAL_3925b2ff_4_k_cu_07f296c4_204984cuda3std3__48in_placeE)
_ZN40_INTERNAL_3925b2ff_4_k_cu_07f296c4_204984cuda3std3__48in_placeE:
	.zero		1
	.type		_ZN40_INTERNAL_3925b2ff_4_k_cu_07f296c4_204984cuda3std6ranges3__45__cpo9iter_moveE,@object
	.size		_ZN40_INTERNAL_3925b2ff_4_k_cu_07f296c4_204984cuda3std6ranges3__45__cpo9iter_moveE,(_ZN40_INTERNAL_3925b2ff_4_k_cu_07f296c4_204984cuda3std3__45__cpo5beginE - _ZN40_INTERNAL_3925b2ff_4_k_cu_07f296c4_204984cuda3std6ranges3__45__cpo9iter_moveE)
_ZN40_INTERNAL_3925b2ff_4_k_cu_07f296c4_204984cuda3std6ranges3__45__cpo9iter_moveE:
	.zero		1
	.type		_ZN40_INTERNAL_3925b2ff_4_k_cu_07f296c4_204984cuda3std3__45__cpo5beginE,@object
	.size		_ZN40_INTERNAL_3925b2ff_4_k_cu_07f296c4_204984cuda3std3__45__cpo5beginE,(_ZN40_INTERNAL_3925b2ff_4_k_cu_07f296c4_204984cuda3std3__442_GLOBAL__N__3925b2ff_4_k_cu_07f296c4_204986ignoreE - _ZN40_INTERNAL_3925b2ff_4_k_cu_07f296c4_204984cuda3std3__45__cpo5beginE)
_ZN40_INTERNAL_3925b2ff_4_k_cu_07f296c4_204984cuda3std3__45__cpo5beginE:
	.zero		1
	.type		_ZN40_INTERNAL_3925b2ff_4_k_cu_07f296c4_204984cuda3std3__442_GLOBAL__N__3925b2ff_4_k_cu_07f296c4_204986ignoreE,@object
	.size		_ZN40_INTERNAL_3925b2ff_4_k_cu_07f296c4_204984cuda3std3__442_GLOBAL__N__3925b2ff_4_k_cu_07f296c4_204986ignoreE,(_ZN40_INTERNAL_3925b2ff_4_k_cu_07f296c4_204984cute7productE - _ZN40_INTERNAL_3925b2ff_4_k_cu_07f296c4_204984cuda3std3__442_GLOBAL__N__3925b2ff_4_k_cu_07f296c4_204986ignoreE)
_ZN40_INTERNAL_3925b2ff_4_k_cu_07f296c4_204984cuda3std3__442_GLOBAL__N__3925b2ff_4_k_cu_07f296c4_204986ignoreE:
	.zero		1
	.type		_ZN40_INTERNAL_3925b2ff_4_k_cu_07f296c4_204984cute7productE,@object
	.size		_ZN40_INTERNAL_3925b2ff_4_k_cu_07f296c4_204984cute7productE,(_ZN40_INTERNAL_3925b2ff_4_k_cu_07f296c4_204984cuda3std3__45__cpo3endE - _ZN40_INTERNAL_3925b2ff_4_k_cu_07f296c4_204984cute7productE)
_ZN40_INTERNAL_3925b2ff_4_k_cu_07f296c4_204984cute7productE:
	.zero		1
	.type		_ZN40_INTERNAL_3925b2ff_4_k_cu_07f296c4_204984cuda3std3__45__cpo3endE,@object
	.size		_ZN40_INTERNAL_3925b2ff_4_k_cu_07f296c4_204984cuda3std3__45__cpo3endE,(_ZN40_INTERNAL_3925b2ff_4_k_cu_07f296c4_204984cuda3std3__419piecewise_constructE - _ZN40_INTERNAL_3925b2ff_4_k_cu_07f296c4_204984cuda3std3__45__cpo3endE)
_ZN40_INTERNAL_3925b2ff_4_k_cu_07f296c4_204984cuda3std3__45__cpo3endE:
	.zero		1
	.type		_ZN40_INTERNAL_3925b2ff_4_k_cu_07f296c4_204984cuda3std3__419piecewise_constructE,@object
	.size		_ZN40_INTERNAL_3925b2ff_4_k_cu_07f296c4_204984cuda3std3__419piecewise_constructE,(_ZN40_INTERNAL_3925b2ff_4_k_cu_07f296c4_204984cuda3std3__45__cpo4cendE - _ZN40_INTERNAL_3925b2ff_4_k_cu_07f296c4_204984cuda3std3__419piecewise_constructE)
_ZN40_INTERNAL_3925b2ff_4_k_cu_07f296c4_204984cuda3std3__419piecewise_constructE:
	.zero		1
	.type		_ZN40_INTERNAL_3925b2ff_4_k_cu_07f296c4_204984cuda3std3__45__cpo4cendE,@object
	.size		_ZN40_INTERNAL_3925b2ff_4_k_cu_07f296c4_204984cuda3std3__45__cpo4cendE,(_ZN40_INTERNAL_3925b2ff_4_k_cu_07f296c4_204984cuda3std6ranges3__45__cpo4swapE - _ZN40_INTERNAL_3925b2ff_4_k_cu_07f296c4_204984cuda3std3__45__cpo4cendE)
_ZN40_INTERNAL_3925b2ff_4_k_cu_07f296c4_204984cuda3std3__45__cpo4cendE:
	.zero		1
	.type		_ZN40_INTERNAL_3925b2ff_4_k_cu_07f296c4_204984cuda3std6ranges3__45__cpo4swapE,@object
	.size		_ZN40_INTERNAL_3925b2ff_4_k_cu_07f296c4_204984cuda3std6ranges3__45__cpo4swapE,(.L_10 - _ZN40_INTERNAL_3925b2ff_4_k_cu_07f296c4_204984cuda3std6ranges3__45__cpo4swapE)
_ZN40_INTERNAL_3925b2ff_4_k_cu_07f296c4_204984cuda3std6ranges3__45__cpo4swapE:
	.zero		1
.L_10:


//--------------------- .nv.constant0._ZN7cutlass13device_kernelINS_4gemm6kernel13GemmUniversalIN4cute5tupleIJiiiiEEENS1_10collective13CollectiveMmaINS1_35MainloopSm100TmaUmmaWarpSpecializedILi16ELi2ELi4ENS5_IJNS4_1CILi2EEENSA_ILi1EEESC_EEEEENS5_IJNSA_ILi128EEENSA_ILi256EEENSA_ILi32EEEEEENS_10bfloat16_tENS5_IJlSC_lEEESJ_SK_NS4_8TiledMMAINS4_8MMA_AtomIJNS4_26SM100_MMA_F16BF16_2x1SM_SSISJ_SJ_fLi128ELi256ELNS4_4UMMA5MajorE0ELSP_0ELNSO_7ScaleInE0ELSQ_0EEEEEENS4_6LayoutINS5_IJSC_SC_SC_EEENS5_IJNSA_ILi0EEESV_SV_EEEEENS5_IJNS4_10UnderscoreESY_SY_EEEEENS4_18SM100_TMA_2SM_LOADENS4_14ComposedLayoutINS4_7SwizzleILi2ELi4ELi3EEENS4_18smem_ptr_flag_bitsILi16EEENST_INS5_IJNSA_ILi8EEESH_EEENS5_IJSH_SC_EEEEEEEvNS4_8identityES11_S1B_vS1C_EENS_8epilogue10collective18CollectiveEpilogueINS1E_23Sm100TmaWarpSpecializedILi4ELi2ELi32ELb1ELb0EEEJNS5_IJNSA_ILi64EEESG_SH_EEENS5_IJNST_IS1J_SC_EENST_INS5_IJSH_SB_EEENS5_IJSC_SF_EEEEEEEESJ_SK_SJ_SK_NS1E_6fusion15FusionCallbacksIS1I_NS1Q_17LinearCombinationISJ_fSJ_fLNS_15FloatRoundStyleE2EEES1K_S1P_JEEENS4_5SM1004TMEM4LOAD26SM100_TMEM_LOAD_32dp32b32xENS4_13SM90_TMA_LOADES1B_NS4_39AutoVectorizingCopyWithAssumedAlignmentILi128EEENS4_14SM90_TMA_STOREES1B_S22_S22_EEEvvEEEEvNT_6ParamsE --------------------------
	.section	.nv.constant0._ZN7cutlass13device_kernelINS_4gemm6kernel13GemmUniversalIN4cute5tupleIJiiiiEEENS1_10collective13CollectiveMmaINS1_35MainloopSm100TmaUmmaWarpSpecializedILi16ELi2ELi4ENS5_IJNS4_1CILi2EEENSA_ILi1EEESC_EEEEENS5_IJNSA_ILi128EEENSA_ILi256EEENSA_ILi32EEEEEENS_10bfloat16_tENS5_IJlSC_lEEESJ_SK_NS4_8TiledMMAINS4_8MMA_AtomIJNS4_26SM100_MMA_F16BF16_2x1SM_SSISJ_SJ_fLi128ELi256ELNS4_4UMMA5MajorE0ELSP_0ELNSO_7ScaleInE0ELSQ_0EEEEEENS4_6LayoutINS5_IJSC_SC_SC_EEENS5_IJNSA_ILi0EEESV_SV_EEEEENS5_IJNS4_10UnderscoreESY_SY_EEEEENS4_18SM100_TMA_2SM_LOADENS4_14ComposedLayoutINS4_7SwizzleILi2ELi4ELi3EEENS4_18smem_ptr_flag_bitsILi16EEENST_INS5_IJNSA_ILi8EEESH_EEENS5_IJSH_SC_EEEEEEEvNS4_8identityES11_S1B_vS1C_EENS_8epilogue10collective18CollectiveEpilogueINS1E_23Sm100TmaWarpSpecializedILi4ELi2ELi32ELb1ELb0EEEJNS5_IJNSA_ILi64EEESG_SH_EEENS5_IJNST_IS1J_SC_EENST_INS5_IJSH_SB_EEENS5_IJSC_SF_EEEEEEEESJ_SK_SJ_SK_NS1E_6fusion15FusionCallbacksIS1I_NS1Q_17LinearCombinationISJ_fSJ_fLNS_15FloatRoundStyleE2EEES1K_S1P_JEEENS4_5SM1004TMEM4LOAD26SM100_TMEM_LOAD_32dp32b32xENS4_13SM90_TMA_LOADES1B_NS4_39AutoVectorizingCopyWithAssumedAlignmentILi128EEENS4_14SM90_TMA_STOREES1B_S22_S22_EEEvvEEEEvNT_6ParamsE,"a",@progbits
	.sectionflags	@""
	.align	4
.nv.constant0._ZN7cutlass13device_kernelINS_4gemm6kernel13GemmUniversalIN4cute5tupleIJiiiiEEENS1_10collective13CollectiveMmaINS1_35MainloopSm100TmaUmmaWarpSpecializedILi16ELi2ELi4ENS5_IJNS4_1CILi2EEENSA_ILi1EEESC_EEEEENS5_IJNSA_ILi128EEENSA_ILi256EEENSA_ILi32EEEEEENS_10bfloat16_tENS5_IJlSC_lEEESJ_SK_NS4_8TiledMMAINS4_8MMA_AtomIJNS4_26SM100_MMA_F16BF16_2x1SM_SSISJ_SJ_fLi128ELi256ELNS4_4UMMA5MajorE0ELSP_0ELNSO_7ScaleInE0ELSQ_0EEEEEENS4_6LayoutINS5_IJSC_SC_SC_EEENS5_IJNSA_ILi0EEESV_SV_EEEEENS5_IJNS4_10UnderscoreESY_SY_EEEEENS4_18SM100_TMA_2SM_LOADENS4_14ComposedLayoutINS4_7SwizzleILi2ELi4ELi3EEENS4_18smem_ptr_flag_bitsILi16EEENST_INS5_IJNSA_ILi8EEESH_EEENS5_IJSH_SC_EEEEEEEvNS4_8identityES11_S1B_vS1C_EENS_8epilogue10collective18CollectiveEpilogueINS1E_23Sm100TmaWarpSpecializedILi4ELi2ELi32ELb1ELb0EEEJNS5_IJNSA_ILi64EEESG_SH_EEENS5_IJNST_IS1J_SC_EENST_INS5_IJSH_SB_EEENS5_IJSC_SF_EEEEEEEESJ_SK_SJ_SK_NS1E_6fusion15FusionCallbacksIS1I_NS1Q_17LinearCombinationISJ_fSJ_fLNS_15FloatRoundStyleE2EEES1K_S1P_JEEENS4_5SM1004TMEM4LOAD26SM100_TMEM_LOAD_32dp32b32xENS4_13SM90_TMA_LOADES1B_NS4_39AutoVectorizingCopyWithAssumedAlignmentILi128EEENS4_14SM90_TMA_STOREES1B_S22_S22_EEEvvEEEEvNT_6ParamsE:
	.zero		2944


//--------------------- SYMBOLS --------------------------

	.type		.nv.reservedSmem.offset0,@object
	.size		.nv.reservedSmem.offset0,0x4
	.type		.nv.reservedSmem.cap,@object
	.size		.nv.reservedSmem.cap,0x4
	.type		__assertfail,@function
